//
// Generated by NVIDIA NVVM Compiler
//
// Compiler Build ID: CL-36424714
// Cuda compilation tools, release 13.0, V13.0.88
// Based on NVVM 20.0.0
//

.version 9.0
.target sm_100
.address_size 64

	// .globl	_Z17box_filter_sharedPKhPhiiPKfi
.const .align 4 .b8 d_filterConst[324];
.extern .shared .align 16 .b8 image_shared[];

.visible .entry _Z17box_filter_sharedPKhPhiiPKfi(
	.param .u64 .ptr .align 1 _Z17box_filter_sharedPKhPhiiPKfi_param_0,
	.param .u64 .ptr .align 1 _Z17box_filter_sharedPKhPhiiPKfi_param_1,
	.param .u32 _Z17box_filter_sharedPKhPhiiPKfi_param_2,
	.param .u32 _Z17box_filter_sharedPKhPhiiPKfi_param_3,
	.param .u64 .ptr .align 1 _Z17box_filter_sharedPKhPhiiPKfi_param_4,
	.param .u32 _Z17box_filter_sharedPKhPhiiPKfi_param_5
)
{
	.reg .pred 	%p<20>;
	.reg .b16 	%rs<22>;
	.reg .b32 	%r<106>;
	.reg .b32 	%f<71>;
	.reg .b64 	%rd<21>;

	ld.param.u64 	%rd2, [_Z17box_filter_sharedPKhPhiiPKfi_param_0];
	ld.param.u64 	%rd3, [_Z17box_filter_sharedPKhPhiiPKfi_param_1];
	ld.param.u32 	%r52, [_Z17box_filter_sharedPKhPhiiPKfi_param_2];
	ld.param.u32 	%r53, [_Z17box_filter_sharedPKhPhiiPKfi_param_3];
	ld.param.u32 	%r54, [_Z17box_filter_sharedPKhPhiiPKfi_param_5];
	mov.u32 	%r55, %ctaid.x;
	mov.u32 	%r1, %ntid.x;
	mul.lo.s32 	%r2, %r55, %r1;
	mov.u32 	%r3, %tid.x;
	add.s32 	%r4, %r2, %r3;
	mov.u32 	%r56, %ctaid.y;
	mov.u32 	%r5, %ntid.y;
	mul.lo.s32 	%r6, %r56, %r5;
	mov.u32 	%r7, %tid.y;
	add.s32 	%r8, %r6, %r7;
	add.s32 	%r57, %r1, %r54;
	add.s32 	%r9, %r57, -1;
	add.s32 	%r58, %r5, %r54;
	add.s32 	%r59, %r58, -1;
	mul.lo.s32 	%r10, %r9, %r59;
	shr.u32 	%r60, %r54, 31;
	add.s32 	%r61, %r54, %r60;
	shr.s32 	%r11, %r61, 1;
	mad.lo.s32 	%r12, %r7, %r1, %r3;
	setp.lt.s32 	%p1, %r10, 1;
	@%p1 bra 	$L__BB0_5;
	add.s32 	%r13, %r52, -1;
	add.s32 	%r14, %r53, -1;
	sub.s32 	%r15, %r6, %r11;
	sub.s32 	%r16, %r2, %r11;
	mul.lo.s32 	%r17, %r1, %r5;
	cvta.to.global.u64 	%rd1, %rd2;
	mov.b32 	%r97, 0;
$L__BB0_2:
	sub.s32 	%r63, %r10, %r97;
	min.s32 	%r19, %r17, %r63;
	setp.ge.s32 	%p2, %r12, %r19;
	@%p2 bra 	$L__BB0_4;
	add.s32 	%r64, %r97, %r12;
	div.s32 	%r65, %r64, %r9;
	mul.lo.s32 	%r66, %r65, %r9;
	sub.s32 	%r67, %r64, %r66;
	add.s32 	%r68, %r67, %r16;
	add.s32 	%r69, %r65, %r15;
	setp.lt.s32 	%p3, %r69, %r52;
	max.s32 	%r70, %r69, 0;
	selp.b32 	%r71, %r70, %r13, %p3;
	setp.lt.s32 	%p4, %r68, %r53;
	max.s32 	%r72, %r68, 0;
	selp.b32 	%r73, %r72, %r14, %p4;
	mad.lo.s32 	%r74, %r71, %r53, %r73;
	cvt.s64.s32 	%rd4, %r74;
	add.s64 	%rd5, %rd1, %rd4;
	ld.global.u8 	%rs3, [%rd5];
	mov.u32 	%r75, image_shared;
	add.s32 	%r76, %r75, %r64;
	st.shared.u8 	[%r76], %rs3;
$L__BB0_4:
	add.s32 	%r97, %r19, %r97;
	setp.lt.s32 	%p5, %r97, %r10;
	@%p5 bra 	$L__BB0_2;
$L__BB0_5:
	bar.sync 	0;
	setp.ge.s32 	%p6, %r4, %r53;
	setp.ge.s32 	%p7, %r8, %r52;
	or.pred  	%p8, %p6, %p7;
	@%p8 bra 	$L__BB0_24;
	neg.s32 	%r21, %r11;
	setp.lt.s32 	%p9, %r54, -1;
	mov.f32 	%f69, 0f00000000;
	@%p9 bra 	$L__BB0_20;
	add.s32 	%r22, %r11, %r3;
	add.s32 	%r23, %r11, %r7;
	abs.s32 	%r24, %r11;
	add.s32 	%r25, %r11, %r24;
	add.s32 	%r77, %r25, 1;
	and.b32  	%r26, %r77, 7;
	add.s32 	%r27, %r26, -1;
	and.b32  	%r28, %r77, 3;
	and.b32  	%r29, %r25, 1;
	and.b32  	%r78, %r77, -8;
	neg.s32 	%r30, %r78;
	mov.u32 	%r79, image_shared;
	add.s32 	%r80, %r3, %r79;
	add.s32 	%r31, %r80, 3;
	mov.f32 	%f69, 0f00000000;
	mov.u64 	%rd16, d_filterConst;
	mov.u32 	%r98, %r21;
$L__BB0_8:
	mov.u32 	%r32, %r98;
	setp.lt.u32 	%p10, %r25, 7;
	add.s32 	%r81, %r23, %r32;
	add.s32 	%r82, %r32, %r11;
	mul.lo.s32 	%r100, %r82, %r54;
	add.s32 	%r34, %r100, %r11;
	mul.lo.s32 	%r35, %r81, %r9;
	add.s32 	%r36, %r22, %r35;
	mov.u32 	%r103, %r21;
	@%p10 bra 	$L__BB0_11;
	add.s32 	%r99, %r31, %r35;
	mov.u32 	%r101, %r30;
	mov.u32 	%r103, %r21;
$L__BB0_10:
	.pragma "nounroll";
	mul.wide.s32 	%rd6, %r100, 4;
	add.s64 	%rd8, %rd16, %rd6;
	ld.const.f32 	%f18, [%rd8];
	ld.shared.u8 	%rs4, [%r99+-3];
	cvt.rn.f32.u16 	%f19, %rs4;
	fma.rn.f32 	%f20, %f18, %f19, %f69;
	ld.const.f32 	%f21, [%rd8+4];
	ld.shared.u8 	%rs5, [%r99+-2];
	cvt.rn.f32.u16 	%f22, %rs5;
	fma.rn.f32 	%f23, %f21, %f22, %f20;
	ld.const.f32 	%f24, [%rd8+8];
	ld.shared.u8 	%rs6, [%r99+-1];
	cvt.rn.f32.u16 	%f25, %rs6;
	fma.rn.f32 	%f26, %f24, %f25, %f23;
	ld.const.f32 	%f27, [%rd8+12];
	ld.shared.u8 	%rs7, [%r99];
	cvt.rn.f32.u16 	%f28, %rs7;
	fma.rn.f32 	%f29, %f27, %f28, %f26;
	ld.const.f32 	%f30, [%rd8+16];
	ld.shared.u8 	%rs8, [%r99+1];
	cvt.rn.f32.u16 	%f31, %rs8;
	fma.rn.f32 	%f32, %f30, %f31, %f29;
	ld.const.f32 	%f33, [%rd8+20];
	ld.shared.u8 	%rs9, [%r99+2];
	cvt.rn.f32.u16 	%f34, %rs9;
	fma.rn.f32 	%f35, %f33, %f34, %f32;
	ld.const.f32 	%f36, [%rd8+24];
	ld.shared.u8 	%rs10, [%r99+3];
	cvt.rn.f32.u16 	%f37, %rs10;
	fma.rn.f32 	%f38, %f36, %f37, %f35;
	ld.const.f32 	%f39, [%rd8+28];
	ld.shared.u8 	%rs11, [%r99+4];
	cvt.rn.f32.u16 	%f40, %rs11;
	fma.rn.f32 	%f69, %f39, %f40, %f38;
	add.s32 	%r103, %r103, 8;
	add.s32 	%r101, %r101, 8;
	add.s32 	%r100, %r100, 8;
	add.s32 	%r99, %r99, 8;
	setp.ne.s32 	%p11, %r101, 0;
	@%p11 bra 	$L__BB0_10;
$L__BB0_11:
	setp.eq.s32 	%p12, %r26, 0;
	@%p12 bra 	$L__BB0_19;
	setp.lt.u32 	%p13, %r27, 3;
	@%p13 bra 	$L__BB0_14;
	add.s32 	%r83, %r34, %r103;
	mul.wide.s32 	%rd9, %r83, 4;
	add.s64 	%rd11, %rd16, %rd9;
	ld.const.f32 	%f42, [%rd11];
	add.s32 	%r84, %r36, %r103;
	mov.u32 	%r85, image_shared;
	add.s32 	%r86, %r85, %r84;
	ld.shared.u8 	%rs12, [%r86];
	cvt.rn.f32.u16 	%f43, %rs12;
	fma.rn.f32 	%f44, %f42, %f43, %f69;
	ld.const.f32 	%f45, [%rd11+4];
	ld.shared.u8 	%rs13, [%r86+1];
	cvt.rn.f32.u16 	%f46, %rs13;
	fma.rn.f32 	%f47, %f45, %f46, %f44;
	ld.const.f32 	%f48, [%rd11+8];
	ld.shared.u8 	%rs14, [%r86+2];
	cvt.rn.f32.u16 	%f49, %rs14;
	fma.rn.f32 	%f50, %f48, %f49, %f47;
	ld.const.f32 	%f51, [%rd11+12];
	ld.shared.u8 	%rs15, [%r86+3];
	cvt.rn.f32.u16 	%f52, %rs15;
	fma.rn.f32 	%f69, %f51, %f52, %f50;
	add.s32 	%r103, %r103, 4;
$L__BB0_14:
	setp.eq.s32 	%p14, %r28, 0;
	@%p14 bra 	$L__BB0_19;
	setp.eq.s32 	%p15, %r28, 1;
	@%p15 bra 	$L__BB0_17;
	add.s32 	%r87, %r34, %r103;
	mul.wide.s32 	%rd12, %r87, 4;
	add.s64 	%rd14, %rd16, %rd12;
	ld.const.f32 	%f54, [%rd14];
	add.s32 	%r88, %r36, %r103;
	mov.u32 	%r89, image_shared;
	add.s32 	%r90, %r89, %r88;
	ld.shared.u8 	%rs16, [%r90];
	cvt.rn.f32.u16 	%f55, %rs16;
	fma.rn.f32 	%f56, %f54, %f55, %f69;
	ld.const.f32 	%f57, [%rd14+4];
	ld.shared.u8 	%rs17, [%r90+1];
	cvt.rn.f32.u16 	%f58, %rs17;
	fma.rn.f32 	%f69, %f57, %f58, %f56;
	add.s32 	%r103, %r103, 2;
$L__BB0_17:
	setp.ne.s32 	%p16, %r29, 0;
	@%p16 bra 	$L__BB0_19;
	add.s32 	%r91, %r34, %r103;
	mul.wide.s32 	%rd15, %r91, 4;
	add.s64 	%rd17, %rd16, %rd15;
	ld.const.f32 	%f59, [%rd17];
	add.s32 	%r92, %r36, %r103;
	mov.u32 	%r93, image_shared;
	add.s32 	%r94, %r93, %r92;
	ld.shared.u8 	%rs18, [%r94];
	cvt.rn.f32.u16 	%f60, %rs18;
	fma.rn.f32 	%f69, %f59, %f60, %f69;
$L__BB0_19:
	add.s32 	%r98, %r32, 1;
	setp.ne.s32 	%p17, %r32, %r24;
	@%p17 bra 	$L__BB0_8;
$L__BB0_20:
	setp.gt.f32 	%p18, %f69, 0f437F0000;
	mov.b16 	%rs21, 255;
	@%p18 bra 	$L__BB0_23;
	setp.lt.f32 	%p19, %f69, 0f00000000;
	mov.b16 	%rs21, 0;
	@%p19 bra 	$L__BB0_23;
	cvt.rzi.s32.f32 	%r95, %f69;
	cvt.u16.u32 	%rs21, %r95;
$L__BB0_23:
	mad.lo.s32 	%r96, %r53, %r8, %r4;
	cvt.s64.s32 	%rd18, %r96;
	cvta.to.global.u64 	%rd19, %rd3;
	add.s64 	%rd20, %rd19, %rd18;
	st.global.u8 	[%rd20], %rs21;
$L__BB0_24:
	ret;

}
	// .globl	_Z10box_filterPKhPhiiPKfi
.visible .entry _Z10box_filterPKhPhiiPKfi(
	.param .u64 .ptr .align 1 _Z10box_filterPKhPhiiPKfi_param_0,
	.param .u64 .ptr .align 1 _Z10box_filterPKhPhiiPKfi_param_1,
	.param .u32 _Z10box_filterPKhPhiiPKfi_param_2,
	.param .u32 _Z10box_filterPKhPhiiPKfi_param_3,
	.param .u64 .ptr .align 1 _Z10box_filterPKhPhiiPKfi_param_4,
	.param .u32 _Z10box_filterPKhPhiiPKfi_param_5
)
{
	.reg .pred 	%p<31>;
	.reg .b16 	%rs<21>;
	.reg .b32 	%r<127>;
	.reg .b32 	%f<71>;
	.reg .b64 	%rd<49>;

	ld.param.u64 	%rd3, [_Z10box_filterPKhPhiiPKfi_param_0];
	ld.param.u64 	%rd2, [_Z10box_filterPKhPhiiPKfi_param_1];
	ld.param.u32 	%r35, [_Z10box_filterPKhPhiiPKfi_param_2];
	ld.param.u32 	%r33, [_Z10box_filterPKhPhiiPKfi_param_3];
	ld.param.u32 	%r34, [_Z10box_filterPKhPhiiPKfi_param_5];
	cvta.to.global.u64 	%rd1, %rd3;
	mov.u32 	%r36, %ctaid.x;
	mov.u32 	%r37, %ntid.x;
	mov.u32 	%r38, %tid.x;
	mad.lo.s32 	%r1, %r36, %r37, %r38;
	mov.u32 	%r39, %ctaid.y;
	mov.u32 	%r40, %ntid.y;
	mov.u32 	%r41, %tid.y;
	mad.lo.s32 	%r42, %r39, %r40, %r41;
	setp.ge.s32 	%p1, %r1, %r33;
	setp.ge.s32 	%p2, %r42, %r35;
	or.pred  	%p3, %p1, %p2;
	@%p3 bra 	$L__BB1_20;
	shr.u32 	%r43, %r34, 31;
	add.s32 	%r44, %r34, %r43;
	shr.s32 	%r3, %r44, 1;
	neg.s32 	%r4, %r3;
	setp.lt.s32 	%p4, %r34, -1;
	mov.f32 	%f69, 0f00000000;
	@%p4 bra 	$L__BB1_16;
	add.s32 	%r5, %r33, -1;
	add.s32 	%r6, %r35, -1;
	abs.s32 	%r7, %r3;
	add.s32 	%r8, %r3, %r7;
	add.s32 	%r45, %r8, 1;
	and.b32  	%r9, %r45, 7;
	and.b32  	%r46, %r45, -8;
	neg.s32 	%r10, %r46;
	mov.f32 	%f69, 0f00000000;
	mov.u64 	%rd42, d_filterConst;
	mov.u32 	%r119, %r4;
$L__BB1_3:
	mov.u32 	%r11, %r119;
	setp.lt.u32 	%p5, %r8, 7;
	add.s32 	%r47, %r11, %r42;
	setp.lt.s32 	%p6, %r47, %r35;
	selp.b32 	%r48, %r47, %r6, %p6;
	max.s32 	%r49, %r48, 0;
	add.s32 	%r50, %r11, %r3;
	mul.lo.s32 	%r120, %r50, %r34;
	add.s32 	%r13, %r120, %r3;
	mul.lo.s32 	%r14, %r49, %r33;
	mov.u32 	%r125, %r4;
	@%p5 bra 	$L__BB1_7;
	sub.s32 	%r123, 3, %r3;
	sub.s32 	%r121, %r1, %r3;
	mov.u32 	%r122, %r10;
$L__BB1_5:
	.pragma "nounroll";
	setp.lt.s32 	%p7, %r121, %r33;
	selp.b32 	%r51, %r121, %r5, %p7;
	max.s32 	%r52, %r51, 0;
	mul.wide.s32 	%rd4, %r120, 4;
	add.s64 	%rd6, %rd42, %rd4;
	ld.const.f32 	%f18, [%rd6];
	add.s32 	%r53, %r52, %r14;
	cvt.s64.s32 	%rd7, %r53;
	add.s64 	%rd8, %rd1, %rd7;
	ld.global.u8 	%rs3, [%rd8];
	cvt.rn.f32.u16 	%f19, %rs3;
	fma.rn.f32 	%f20, %f18, %f19, %f69;
	add.s32 	%r54, %r121, 1;
	setp.lt.s32 	%p8, %r54, %r33;
	selp.b32 	%r55, %r54, %r5, %p8;
	max.s32 	%r56, %r55, 0;
	ld.const.f32 	%f21, [%rd6+4];
	add.s32 	%r57, %r56, %r14;
	cvt.s64.s32 	%rd9, %r57;
	add.s64 	%rd10, %rd1, %rd9;
	ld.global.u8 	%rs4, [%rd10];
	cvt.rn.f32.u16 	%f22, %rs4;
	fma.rn.f32 	%f23, %f21, %f22, %f20;
	add.s32 	%r58, %r121, 2;
	setp.lt.s32 	%p9, %r58, %r33;
	selp.b32 	%r59, %r58, %r5, %p9;
	max.s32 	%r60, %r59, 0;
	ld.const.f32 	%f24, [%rd6+8];
	add.s32 	%r61, %r60, %r14;
	cvt.s64.s32 	%rd11, %r61;
	add.s64 	%rd12, %rd1, %rd11;
	ld.global.u8 	%rs5, [%rd12];
	cvt.rn.f32.u16 	%f25, %rs5;
	fma.rn.f32 	%f26, %f24, %f25, %f23;
	add.s32 	%r62, %r121, 3;
	setp.lt.s32 	%p10, %r62, %r33;
	selp.b32 	%r63, %r62, %r5, %p10;
	max.s32 	%r64, %r63, 0;
	ld.const.f32 	%f27, [%rd6+12];
	add.s32 	%r65, %r64, %r14;
	cvt.s64.s32 	%rd13, %r65;
	add.s64 	%rd14, %rd1, %rd13;
	ld.global.u8 	%rs6, [%rd14];
	cvt.rn.f32.u16 	%f28, %rs6;
	fma.rn.f32 	%f29, %f27, %f28, %f26;
	add.s32 	%r66, %r121, 4;
	setp.lt.s32 	%p11, %r66, %r33;
	selp.b32 	%r67, %r66, %r5, %p11;
	max.s32 	%r68, %r67, 0;
	ld.const.f32 	%f30, [%rd6+16];
	add.s32 	%r69, %r68, %r14;
	cvt.s64.s32 	%rd15, %r69;
	add.s64 	%rd16, %rd1, %rd15;
	ld.global.u8 	%rs7, [%rd16];
	cvt.rn.f32.u16 	%f31, %rs7;
	fma.rn.f32 	%f32, %f30, %f31, %f29;
	add.s32 	%r70, %r121, 5;
	setp.lt.s32 	%p12, %r70, %r33;
	selp.b32 	%r71, %r70, %r5, %p12;
	max.s32 	%r72, %r71, 0;
	ld.const.f32 	%f33, [%rd6+20];
	add.s32 	%r73, %r72, %r14;
	cvt.s64.s32 	%rd17, %r73;
	add.s64 	%rd18, %rd1, %rd17;
	ld.global.u8 	%rs8, [%rd18];
	cvt.rn.f32.u16 	%f34, %rs8;
	fma.rn.f32 	%f35, %f33, %f34, %f32;
	add.s32 	%r74, %r121, 6;
	setp.lt.s32 	%p13, %r74, %r33;
	selp.b32 	%r75, %r74, %r5, %p13;
	max.s32 	%r76, %r75, 0;
	ld.const.f32 	%f36, [%rd6+24];
	add.s32 	%r77, %r76, %r14;
	cvt.s64.s32 	%rd19, %r77;
	add.s64 	%rd20, %rd1, %rd19;
	ld.global.u8 	%rs9, [%rd20];
	cvt.rn.f32.u16 	%f37, %rs9;
	fma.rn.f32 	%f38, %f36, %f37, %f35;
	add.s32 	%r78, %r121, 7;
	setp.lt.s32 	%p14, %r78, %r33;
	selp.b32 	%r79, %r78, %r5, %p14;
	max.s32 	%r80, %r79, 0;
	ld.const.f32 	%f39, [%rd6+28];
	add.s32 	%r81, %r80, %r14;
	cvt.s64.s32 	%rd21, %r81;
	add.s64 	%rd22, %rd1, %rd21;
	ld.global.u8 	%rs10, [%rd22];
	cvt.rn.f32.u16 	%f40, %rs10;
	fma.rn.f32 	%f69, %f39, %f40, %f38;
	add.s32 	%r123, %r123, 8;
	add.s32 	%r122, %r122, 8;
	add.s32 	%r121, %r121, 8;
	add.s32 	%r120, %r120, 8;
	setp.ne.s32 	%p15, %r122, 0;
	@%p15 bra 	$L__BB1_5;
	add.s32 	%r125, %r123, -3;
$L__BB1_7:
	setp.eq.s32 	%p16, %r9, 0;
	@%p16 bra 	$L__BB1_15;
	add.s32 	%r82, %r9, -1;
	setp.lt.u32 	%p17, %r82, 3;
	@%p17 bra 	$L__BB1_10;
	add.s32 	%r83, %r125, %r1;
	setp.lt.s32 	%p18, %r83, %r33;
	selp.b32 	%r84, %r83, %r5, %p18;
	max.s32 	%r85, %r84, 0;
	add.s32 	%r86, %r13, %r125;
	mul.wide.s32 	%rd23, %r86, 4;
	add.s64 	%rd25, %rd42, %rd23;
	ld.const.f32 	%f42, [%rd25];
	add.s32 	%r87, %r85, %r14;
	cvt.s64.s32 	%rd26, %r87;
	add.s64 	%rd27, %rd1, %rd26;
	ld.global.u8 	%rs11, [%rd27];
	cvt.rn.f32.u16 	%f43, %rs11;
	fma.rn.f32 	%f44, %f42, %f43, %f69;
	add.s32 	%r88, %r83, 1;
	setp.lt.s32 	%p19, %r88, %r33;
	selp.b32 	%r89, %r88, %r5, %p19;
	max.s32 	%r90, %r89, 0;
	ld.const.f32 	%f45, [%rd25+4];
	add.s32 	%r91, %r90, %r14;
	cvt.s64.s32 	%rd28, %r91;
	add.s64 	%rd29, %rd1, %rd28;
	ld.global.u8 	%rs12, [%rd29];
	cvt.rn.f32.u16 	%f46, %rs12;
	fma.rn.f32 	%f47, %f45, %f46, %f44;
	add.s32 	%r92, %r83, 2;
	setp.lt.s32 	%p20, %r92, %r33;
	selp.b32 	%r93, %r92, %r5, %p20;
	max.s32 	%r94, %r93, 0;
	ld.const.f32 	%f48, [%rd25+8];
	add.s32 	%r95, %r94, %r14;
	cvt.s64.s32 	%rd30, %r95;
	add.s64 	%rd31, %rd1, %rd30;
	ld.global.u8 	%rs13, [%rd31];
	cvt.rn.f32.u16 	%f49, %rs13;
	fma.rn.f32 	%f50, %f48, %f49, %f47;
	add.s32 	%r96, %r83, 3;
	setp.lt.s32 	%p21, %r96, %r33;
	selp.b32 	%r97, %r96, %r5, %p21;
	max.s32 	%r98, %r97, 0;
	ld.const.f32 	%f51, [%rd25+12];
	add.s32 	%r99, %r98, %r14;
	cvt.s64.s32 	%rd32, %r99;
	add.s64 	%rd33, %rd1, %rd32;
	ld.global.u8 	%rs14, [%rd33];
	cvt.rn.f32.u16 	%f52, %rs14;
	fma.rn.f32 	%f69, %f51, %f52, %f50;
	add.s32 	%r125, %r125, 4;
$L__BB1_10:
	add.s32 	%r101, %r8, 1;
	and.b32  	%r100, %r101, 3;
	setp.eq.s32 	%p22, %r100, 0;
	@%p22 bra 	$L__BB1_15;
	setp.eq.s32 	%p23, %r100, 1;
	@%p23 bra 	$L__BB1_13;
	add.s32 	%r102, %r125, %r1;
	setp.lt.s32 	%p24, %r102, %r33;
	selp.b32 	%r103, %r102, %r5, %p24;
	max.s32 	%r104, %r103, 0;
	add.s32 	%r105, %r13, %r125;
	mul.wide.s32 	%rd34, %r105, 4;
	add.s64 	%rd36, %rd42, %rd34;
	ld.const.f32 	%f54, [%rd36];
	add.s32 	%r106, %r104, %r14;
	cvt.s64.s32 	%rd37, %r106;
	add.s64 	%rd38, %rd1, %rd37;
	ld.global.u8 	%rs15, [%rd38];
	cvt.rn.f32.u16 	%f55, %rs15;
	fma.rn.f32 	%f56, %f54, %f55, %f69;
	add.s32 	%r107, %r102, 1;
	setp.lt.s32 	%p25, %r107, %r33;
	selp.b32 	%r108, %r107, %r5, %p25;
	max.s32 	%r109, %r108, 0;
	ld.const.f32 	%f57, [%rd36+4];
	add.s32 	%r110, %r109, %r14;
	cvt.s64.s32 	%rd39, %r110;
	add.s64 	%rd40, %rd1, %rd39;
	ld.global.u8 	%rs16, [%rd40];
	cvt.rn.f32.u16 	%f58, %rs16;
	fma.rn.f32 	%f69, %f57, %f58, %f56;
	add.s32 	%r125, %r125, 2;
$L__BB1_13:
	and.b32  	%r111, %r8, 1;
	setp.eq.b32 	%p26, %r111, 1;
	@%p26 bra 	$L__BB1_15;
	add.s32 	%r112, %r125, %r1;
	setp.lt.s32 	%p27, %r112, %r33;
	selp.b32 	%r113, %r112, %r5, %p27;
	max.s32 	%r114, %r113, 0;
	add.s32 	%r115, %r13, %r125;
	mul.wide.s32 	%rd41, %r115, 4;
	add.s64 	%rd43, %rd42, %rd41;
	ld.const.f32 	%f59, [%rd43];
	add.s32 	%r116, %r114, %r14;
	cvt.s64.s32 	%rd44, %r116;
	add.s64 	%rd45, %rd1, %rd44;
	ld.global.u8 	%rs17, [%rd45];
	cvt.rn.f32.u16 	%f60, %rs17;
	fma.rn.f32 	%f69, %f59, %f60, %f69;
$L__BB1_15:
	add.s32 	%r119, %r11, 1;
	setp.ne.s32 	%p28, %r11, %r7;
	@%p28 bra 	$L__BB1_3;
$L__BB1_16:
	setp.gt.f32 	%p29, %f69, 0f437F0000;
	mov.b16 	%rs20, 255;
	@%p29 bra 	$L__BB1_19;
	setp.lt.f32 	%p30, %f69, 0f00000000;
	mov.b16 	%rs20, 0;
	@%p30 bra 	$L__BB1_19;
	cvt.rzi.s32.f32 	%r117, %f69;
	cvt.u16.u32 	%rs20, %r117;
$L__BB1_19:
	mad.lo.s32 	%r118, %r33, %r42, %r1;
	cvt.s64.s32 	%rd46, %r118;
	cvta.to.global.u64 	%rd47, %rd2;
	add.s64 	%rd48, %rd47, %rd46;
	st.global.u8 	[%rd48], %rs20;
$L__BB1_20:
	ret;

}
	// .globl	_Z16separateChannelsPK6uchar4iiPhS2_S2_
.visible .entry _Z16separateChannelsPK6uchar4iiPhS2_S2_(
	.param .u64 .ptr .align 1 _Z16separateChannelsPK6uchar4iiPhS2_S2__param_0,
	.param .u32 _Z16separateChannelsPK6uchar4iiPhS2_S2__param_1,
	.param .u32 _Z16separateChannelsPK6uchar4iiPhS2_S2__param_2,
	.param .u64 .ptr .align 1 _Z16separateChannelsPK6uchar4iiPhS2_S2__param_3,
	.param .u64 .ptr .align 1 _Z16separateChannelsPK6uchar4iiPhS2_S2__param_4,
	.param .u64 .ptr .align 1 _Z16separateChannelsPK6uchar4iiPhS2_S2__param_5
)
{
	.reg .pred 	%p<4>;
	.reg .b16 	%rs<4>;
	.reg .b32 	%r<14>;
	.reg .b64 	%rd<15>;

	ld.param.u64 	%rd1, [_Z16separateChannelsPK6uchar4iiPhS2_S2__param_0];
	ld.param.u32 	%r2, [_Z16separateChannelsPK6uchar4iiPhS2_S2__param_1];
	ld.param.u32 	%r4, [_Z16separateChannelsPK6uchar4iiPhS2_S2__param_2];
	ld.param.u64 	%rd2, [_Z16separateChannelsPK6uchar4iiPhS2_S2__param_3];
	ld.param.u64 	%rd3, [_Z16separateChannelsPK6uchar4iiPhS2_S2__param_4];
	ld.param.u64 	%rd4, [_Z16separateChannelsPK6uchar4iiPhS2_S2__param_5];
	mov.u32 	%r5, %ctaid.x;
	mov.u32 	%r6, %ntid.x;
	mov.u32 	%r7, %tid.x;
	mad.lo.s32 	%r8, %r5, %r6, %r7;
	mov.u32 	%r9, %ctaid.y;
	mov.u32 	%r10, %ntid.y;
	mov.u32 	%r11, %tid.y;
	mad.lo.s32 	%r12, %r9, %r10, %r11;
	mad.lo.s32 	%r1, %r4, %r12, %r8;
	setp.ge.s32 	%p1, %r8, %r4;
	setp.ge.s32 	%p2, %r12, %r2;
	or.pred  	%p3, %p1, %p2;
	@%p3 bra 	$L__BB2_2;
	cvta.to.global.u64 	%rd5, %rd1;
	cvta.to.global.u64 	%rd6, %rd2;
	cvta.to.global.u64 	%rd7, %rd3;
	cvta.to.global.u64 	%rd8, %rd4;
	cvt.s64.s32 	%rd9, %r1;
	mul.wide.s32 	%rd10, %r1, 4;
	add.s64 	%rd11, %rd5, %rd10;
	ld.global.u8 	%rs1, [%rd11];
	add.s64 	%rd12, %rd6, %rd9;
	st.global.u8 	[%rd12], %rs1;
	ld.global.u8 	%rs2, [%rd11+1];
	add.s64 	%rd13, %rd7, %rd9;
	st.global.u8 	[%rd13], %rs2;
	ld.global.u8 	%rs3, [%rd11+2];
	add.s64 	%rd14, %rd8, %rd9;
	st.global.u8 	[%rd14], %rs3;
$L__BB2_2:
	ret;

}
	// .globl	_Z17recombineChannelsPKhS0_S0_P6uchar4ii
.visible .entry _Z17recombineChannelsPKhS0_S0_P6uchar4ii(
	.param .u64 .ptr .align 1 _Z17recombineChannelsPKhS0_S0_P6uchar4ii_param_0,
	.param .u64 .ptr .align 1 _Z17recombineChannelsPKhS0_S0_P6uchar4ii_param_1,
	.param .u64 .ptr .align 1 _Z17recombineChannelsPKhS0_S0_P6uchar4ii_param_2,
	.param .u64 .ptr .align 1 _Z17recombineChannelsPKhS0_S0_P6uchar4ii_param_3,
	.param .u32 _Z17recombineChannelsPKhS0_S0_P6uchar4ii_param_4,
	.param .u32 _Z17recombineChannelsPKhS0_S0_P6uchar4ii_param_5
)
{
	.reg .pred 	%p<4>;
	.reg .b32 	%r<20>;
	.reg .b64 	%rd<15>;

	ld.param.u64 	%rd1, [_Z17recombineChannelsPKhS0_S0_P6uchar4ii_param_0];
	ld.param.u64 	%rd2, [_Z17recombineChannelsPKhS0_S0_P6uchar4ii_param_1];
	ld.param.u64 	%rd3, [_Z17recombineChannelsPKhS0_S0_P6uchar4ii_param_2];
	ld.param.u64 	%rd4, [_Z17recombineChannelsPKhS0_S0_P6uchar4ii_param_3];
	ld.param.u32 	%r2, [_Z17recombineChannelsPKhS0_S0_P6uchar4ii_param_4];
	ld.param.u32 	%r4, [_Z17recombineChannelsPKhS0_S0_P6uchar4ii_param_5];
	mov.u32 	%r5, %ctaid.x;
	mov.u32 	%r6, %ntid.x;
	mov.u32 	%r7, %tid.x;
	mad.lo.s32 	%r8, %r5, %r6, %r7;
	mov.u32 	%r9, %ctaid.y;
	mov.u32 	%r10, %ntid.y;
	mov.u32 	%r11, %tid.y;
	mad.lo.s32 	%r12, %r9, %r10, %r11;
	mad.lo.s32 	%r1, %r4, %r12, %r8;
	setp.ge.s32 	%p1, %r8, %r4;
	setp.ge.s32 	%p2, %r12, %r2;
	or.pred  	%p3, %p1, %p2;
	@%p3 bra 	$L__BB3_2;
	cvta.to.global.u64 	%rd5, %rd1;
	cvta.to.global.u64 	%rd6, %rd2;
	cvta.to.global.u64 	%rd7, %rd3;
	cvta.to.global.u64 	%rd8, %rd4;
	cvt.s64.s32 	%rd9, %r1;
	add.s64 	%rd10, %rd5, %rd9;
	add.s64 	%rd11, %rd6, %rd9;
	add.s64 	%rd12, %rd7, %rd9;
	mul.wide.s32 	%rd13, %r1, 4;
	add.s64 	%rd14, %rd8, %rd13;
	ld.global.u8 	%r14, [%rd11];
	ld.global.u8 	%r15, [%rd10];
	prmt.b32 	%r16, %r15, %r14, 0x3340U;
	ld.global.u8 	%r17, [%rd12];
	prmt.b32 	%r18, %r17, 65535, 0x3340U;
	prmt.b32 	%r19, %r16, %r18, 0x5410U;
	st.global.u32 	[%rd14], %r19;
$L__BB3_2:
	ret;

}


// ===== COMPILED SASS (sm_100) =====

	.target	sm_100

	.elftype	@"ET_EXEC"


//--------------------- .note.nv.tkinfo           --------------------------
	.section	.note.nv.tkinfo,"",@"SHT_NOTE"
	.sectionflags	@"SHF_NOTE_NV_TKINFO"
	.tkinfo
        /*0018*/ 	.word	0x00000002
        /*0030*/ 	.string	""
        /*0030*/ 	.string	"ptxas"
        /*0030*/ 	.string	"Cuda compilation tools, release 13.0, V13.0.88"
        /*0030*/ 	.string	"Build cuda_13.0.r13.0/compiler.36424714_0"
        /*0030*/ 	.string	"-arch sm_100 -m 64 "



//--------------------- .note.nv.cuinfo           --------------------------
	.section	.note.nv.cuinfo,"",@"SHT_NOTE"
	.sectionflags	@"SHF_NOTE_NV_CUINFO"
        /*0018*/ 	.short	0x0002
        /*001a*/ 	.short	0x0064
        /*001c*/ 	.short	0x0082
	.zero		2


//--------------------- .nv.info                  --------------------------
	.section	.nv.info,"",@"SHT_CUDA_INFO"
	.align	4


	//----- nvinfo : EIATTR_REGCOUNT
	.align		4
        /*0000*/ 	.byte	0x04, 0x2f
        /*0002*/ 	.short	(.L_2 - .L_1)
	.align		4
.L_1:
        /*0004*/ 	.word	index@(_Z17box_filter_sharedPKhPhiiPKfi)
        /*0008*/ 	.word	0x0000001e


	//----- nvinfo : EIATTR_FRAME_SIZE
	.align		4
.L_2:
        /*000c*/ 	.byte	0x04, 0x11
        /*000e*/ 	.short	(.L_4 - .L_3)
	.align		4
.L_3:
        /*0010*/ 	.word	index@(_Z17box_filter_sharedPKhPhiiPKfi)
        /*0014*/ 	.word	0x00000000


	//----- nvinfo : EIATTR_REGCOUNT
	.align		4
.L_4:
        /*0018*/ 	.byte	0x04, 0x2f
        /*001a*/ 	.short	(.L_6 - .L_5)
	.align		4
.L_5:
        /*001c*/ 	.word	index@(_Z10box_filterPKhPhiiPKfi)
        /*0020*/ 	.word	0x00000020


	//----- nvinfo : EIATTR_FRAME_SIZE
	.align		4
.L_6:
        /*0024*/ 	.byte	0x04, 0x11
        /*0026*/ 	.short	(.L_8 - .L_7)
	.align		4
.L_7:
        /*0028*/ 	.word	index@(_Z10box_filterPKhPhiiPKfi)
        /*002c*/ 	.word	0x00000000


	//----- nvinfo : EIATTR_REGCOUNT
	.align		4
.L_8:
        /*0030*/ 	.byte	0x04, 0x2f
        /*0032*/ 	.short	(.L_10 - .L_9)
	.align		4
.L_9:
        /*0034*/ 	.word	index@(_Z16separateChannelsPK6uchar4iiPhS2_S2_)
        /*0038*/ 	.word	0x00000012


	//----- nvinfo : EIATTR_FRAME_SIZE
	.align		4
.L_10:
        /*003c*/ 	.byte	0x04, 0x11
        /*003e*/ 	.short	(.L_12 - .L_11)
	.align		4
.L_11:
        /*0040*/ 	.word	index@(_Z16separateChannelsPK6uchar4iiPhS2_S2_)
        /*0044*/ 	.word	0x00000000


	//----- nvinfo : EIATTR_REGCOUNT
	.align		4
.L_12:
        /*0048*/ 	.byte	0x04, 0x2f
        /*004a*/ 	.short	(.L_14 - .L_13)
	.align		4
.L_13:
        /*004c*/ 	.word	index@(_Z17recombineChannelsPKhS0_S0_P6uchar4ii)
        /*0050*/ 	.word	0x00000010


	//----- nvinfo : EIATTR_FRAME_SIZE
	.align		4
.L_14:
        /*0054*/ 	.byte	0x04, 0x11
        /*0056*/ 	.short	(.L_16 - .L_15)
	.align		4
.L_15:
        /*0058*/ 	.word	index@(_Z17recombineChannelsPKhS0_S0_P6uchar4ii)
        /*005c*/ 	.word	0x00000000


	//----- nvinfo : EIATTR_MIN_STACK_SIZE
	.align		4
.L_16:
        /*0060*/ 	.byte	0x04, 0x12
        /*0062*/ 	.short	(.L_18 - .L_17)
	.align		4
.L_17:
        /*0064*/ 	.word	index@(_Z17recombineChannelsPKhS0_S0_P6uchar4ii)
        /*0068*/ 	.word	0x00000000


	//----- nvinfo : EIATTR_MIN_STACK_SIZE
	.align		4
.L_18:
        /*006c*/ 	.byte	0x04, 0x12
        /*006e*/ 	.short	(.L_20 - .L_19)
	.align		4
.L_19:
        /*0070*/ 	.word	index@(_Z16separateChannelsPK6uchar4iiPhS2_S2_)
        /*0074*/ 	.word	0x00000000


	//----- nvinfo : EIATTR_MIN_STACK_SIZE
	.align		4
.L_20:
        /*0078*/ 	.byte	0x04, 0x12
        /*007a*/ 	.short	(.L_22 - .L_21)
	.align		4
.L_21:
        /*007c*/ 	.word	index@(_Z10box_filterPKhPhiiPKfi)
        /*0080*/ 	.word	0x00000000


	//----- nvinfo : EIATTR_MIN_STACK_SIZE
	.align		4
.L_22:
        /*0084*/ 	.byte	0x04, 0x12
        /*0086*/ 	.short	(.L_24 - .L_23)
	.align		4
.L_23:
        /*0088*/ 	.word	index@(_Z17box_filter_sharedPKhPhiiPKfi)
        /*008c*/ 	.word	0x00000000
.L_24:


//--------------------- .nv.compat                --------------------------
	.section	.nv.compat,"",@"SHT_CUDA_COMPAT_INFO"
	.align	4
        /*0000*/ 	.byte	0x02, 0x09, 0x00, 0x00, 0x02, 0x02, 0x01, 0x00, 0x02, 0x05, 0x05, 0x00, 0x03, 0x07, 0x01, 0x01
        /*0010*/ 	.byte	0x02, 0x03, 0x00, 0x00, 0x02, 0x06, 0x01, 0x00, 0x04, 0x0b, 0x08, 0x00, 0x01, 0x00, 0x00, 0x00
        /*0020*/ 	.byte	0x00, 0x00, 0x00, 0x00


//--------------------- .nv.info._Z17recombineChannelsPKhS0_S0_P6uchar4ii --------------------------
	.section	.nv.info._Z17recombineChannelsPKhS0_S0_P6uchar4ii,"",@"SHT_CUDA_INFO"
	.sectionflags	@""
	.align	4


	//----- nvinfo : EIATTR_CUDA_API_VERSION
	.align		4
        /*0000*/ 	.byte	0x04, 0x37
        /*0002*/ 	.short	(.L_26 - .L_25)
.L_25:
        /*0004*/ 	.word	0x00000082


	//----- nvinfo : EIATTR_KPARAM_INFO
	.align		4
.L_26:
        /*0008*/ 	.byte	0x04, 0x17
        /*000a*/ 	.short	(.L_28 - .L_27)
.L_27:
        /*000c*/ 	.word	0x00000000
        /*0010*/ 	.short	0x0005
        /*0012*/ 	.short	0x0024
        /*0014*/ 	.byte	0x00, 0xf0, 0x11, 0x00


	//----- nvinfo : EIATTR_KPARAM_INFO
	.align		4
.L_28:
        /*0018*/ 	.byte	0x04, 0x17
        /*001a*/ 	.short	(.L_30 - .L_29)
.L_29:
        /*001c*/ 	.word	0x00000000
        /*0020*/ 	.short	0x0004
        /*0022*/ 	.short	0x0020
        /*0024*/ 	.byte	0x00, 0xf0, 0x11, 0x00


	//----- nvinfo : EIATTR_KPARAM_INFO
	.align		4
.L_30:
        /*0028*/ 	.byte	0x04, 0x17
        /*002a*/ 	.short	(.L_32 - .L_31)
.L_31:
        /*002c*/ 	.word	0x00000000
        /*0030*/ 	.short	0x0003
        /*0032*/ 	.short	0x0018
        /*0034*/ 	.byte	0x00, 0xf5, 0x21, 0x00


	//----- nvinfo : EIATTR_KPARAM_INFO
	.align		4
.L_32:
        /*0038*/ 	.byte	0x04, 0x17
        /*003a*/ 	.short	(.L_34 - .L_33)
.L_33:
        /*003c*/ 	.word	0x00000000
        /*0040*/ 	.short	0x0002
        /*0042*/ 	.short	0x0010
        /*0044*/ 	.byte	0x00, 0xf5, 0x21, 0x00


	//----- nvinfo : EIATTR_KPARAM_INFO
	.align		4
.L_34:
        /*0048*/ 	.byte	0x04, 0x17
        /*004a*/ 	.short	(.L_36 - .L_35)
.L_35:
        /*004c*/ 	.word	0x00000000
        /*0050*/ 	.short	0x0001
        /*0052*/ 	.short	0x0008
        /*0054*/ 	.byte	0x00, 0xf5, 0x21, 0x00


	//----- nvinfo : EIATTR_KPARAM_INFO
	.align		4
.L_36:
        /*0058*/ 	.byte	0x04, 0x17
        /*005a*/ 	.short	(.L_38 - .L_37)
.L_37:
        /*005c*/ 	.word	0x00000000
        /*0060*/ 	.short	0x0000
        /*0062*/ 	.short	0x0000
        /*0064*/ 	.byte	0x00, 0xf5, 0x21, 0x00


	//----- nvinfo : EIATTR_SPARSE_MMA_MASK
	.align		4
.L_38:
        /*0068*/ 	.byte	0x03, 0x50
        /*006a*/ 	.short	0x0000


	//----- nvinfo : EIATTR_MAXREG_COUNT
	.align		4
        /*006c*/ 	.byte	0x03, 0x1b
        /*006e*/ 	.short	0x00ff


	//----- nvinfo : EIATTR_MERCURY_ISA_VERSION
	.align		4
        /*0070*/ 	.byte	0x03, 0x5f
        /*0072*/ 	.short	0x0101


	//----- nvinfo : EIATTR_VRC_CTA_INIT_COUNT
	.align		4
        /*0074*/ 	.byte	0x02, 0x4a
	.zero		1
	.zero		1


	//----- nvinfo : EIATTR_EXIT_INSTR_OFFSETS
	.align		4
        /*0078*/ 	.byte	0x04, 0x1c
        /*007a*/ 	.short	(.L_40 - .L_39)


	//   ....[0]....
.L_39:
        /*007c*/ 	.word	0x000000d0


	//   ....[1]....
        /*0080*/ 	.word	0x00000230


	//----- nvinfo : EIATTR_CBANK_PARAM_SIZE
	.align		4
.L_40:
        /*0084*/ 	.byte	0x03, 0x19
        /*0086*/ 	.short	0x0028


	//----- nvinfo : EIATTR_PARAM_CBANK
	.align		4
        /*0088*/ 	.byte	0x04, 0x0a
        /*008a*/ 	.short	(.L_42 - .L_41)
	.align		4
.L_41:
        /*008c*/ 	.word	index@(.nv.constant0._Z17recombineChannelsPKhS0_S0_P6uchar4ii)
        /*0090*/ 	.short	0x0380
        /*0092*/ 	.short	0x0028


	//----- nvinfo : EIATTR_SW_WAR
	.align		4
.L_42:
        /*0094*/ 	.byte	0x04, 0x36
        /*0096*/ 	.short	(.L_44 - .L_43)
.L_43:
        /*0098*/ 	.word	0x00000008
.L_44:


//--------------------- .nv.info._Z16separateChannelsPK6uchar4iiPhS2_S2_ --------------------------
	.section	.nv.info._Z16separateChannelsPK6uchar4iiPhS2_S2_,"",@"SHT_CUDA_INFO"
	.sectionflags	@""
	.align	4


	//----- nvinfo : EIATTR_CUDA_API_VERSION
	.align		4
        /*0000*/ 	.byte	0x04, 0x37
        /*0002*/ 	.short	(.L_46 - .L_45)
.L_45:
        /*0004*/ 	.word	0x00000082


	//----- nvinfo : EIATTR_KPARAM_INFO
	.align		4
.L_46:
        /*0008*/ 	.byte	0x04, 0x17
        /*000a*/ 	.short	(.L_48 - .L_47)
.L_47:
        /*000c*/ 	.word	0x00000000
        /*0010*/ 	.short	0x0005
        /*0012*/ 	.short	0x0020
        /*0014*/ 	.byte	0x00, 0xf5, 0x21, 0x00


	//----- nvinfo : EIATTR_KPARAM_INFO
	.align		4
.L_48:
        /*0018*/ 	.byte	0x04, 0x17
        /*001a*/ 	.short	(.L_50 - .L_49)
.L_49:
        /*001c*/ 	.word	0x00000000
        /*0020*/ 	.short	0x0004
        /*0022*/ 	.short	0x0018
        /*0024*/ 	.byte	0x00, 0xf5, 0x21, 0x00


	//----- nvinfo : EIATTR_KPARAM_INFO
	.align		4
.L_50:
        /*0028*/ 	.byte	0x04, 0x17
        /*002a*/ 	.short	(.L_52 - .L_51)
.L_51:
        /*002c*/ 	.word	0x00000000
        /*0030*/ 	.short	0x0003
        /*0032*/ 	.short	0x0010
        /*0034*/ 	.byte	0x00, 0xf5, 0x21, 0x00


	//----- nvinfo : EIATTR_KPARAM_INFO
	.align		4
.L_52:
        /*0038*/ 	.byte	0x04, 0x17
        /*003a*/ 	.short	(.L_54 - .L_53)
.L_53:
        /*003c*/ 	.word	0x00000000
        /*0040*/ 	.short	0x0002
        /*0042*/ 	.short	0x000c
        /*0044*/ 	.byte	0x00, 0xf0, 0x11, 0x00


	//----- nvinfo : EIATTR_KPARAM_INFO
	.align		4
.L_54:
        /*0048*/ 	.byte	0x04, 0x17
        /*004a*/ 	.short	(.L_56 - .L_55)
.L_55:
        /*004c*/ 	.word	0x00000000
        /*0050*/ 	.short	0x0001
        /*0052*/ 	.short	0x0008
        /*0054*/ 	.byte	0x00, 0xf0, 0x11, 0x00


	//----- nvinfo : EIATTR_KPARAM_INFO
	.align		4
.L_56:
        /*0058*/ 	.byte	0x04, 0x17
        /*005a*/ 	.short	(.L_58 - .L_57)
.L_57:
        /*005c*/ 	.word	0x00000000
        /*0060*/ 	.short	0x0000
        /*0062*/ 	.short	0x0000
        /*0064*/ 	.byte	0x00, 0xf5, 0x21, 0x00


	//----- nvinfo : EIATTR_SPARSE_MMA_MASK
	.align		4
.L_58:
        /*0068*/ 	.byte	0x03, 0x50
        /*006a*/ 	.short	0x0000


	//----- nvinfo : EIATTR_MAXREG_COUNT
	.align		4
        /*006c*/ 	.byte	0x03, 0x1b
        /*006e*/ 	.short	0x00ff


	//----- nvinfo : EIATTR_MERCURY_ISA_VERSION
	.align		4
        /*0070*/ 	.byte	0x03, 0x5f
        /*0072*/ 	.short	0x0101


	//----- nvinfo : EIATTR_VRC_CTA_INIT_COUNT
	.align		4
        /*0074*/ 	.byte	0x02, 0x4a
	.zero		1
	.zero		1


	//----- nvinfo : EIATTR_EXIT_INSTR_OFFSETS
	.align		4
        /*0078*/ 	.byte	0x04, 0x1c
        /*007a*/ 	.short	(.L_60 - .L_59)


	//   ....[0]....
.L_59:
        /*007c*/ 	.word	0x000000d0


	//   ....[1]....
        /*0080*/ 	.word	0x00000200


	//----- nvinfo : EIATTR_CBANK_PARAM_SIZE
	.align		4
.L_60:
        /*0084*/ 	.byte	0x03, 0x19
        /*0086*/ 	.short	0x0028


	//----- nvinfo : EIATTR_PARAM_CBANK
	.align		4
        /*0088*/ 	.byte	0x04, 0x0a
        /*008a*/ 	.short	(.L_62 - .L_61)
	.align		4
.L_61:
        /*008c*/ 	.word	index@(.nv.constant0._Z16separateChannelsPK6uchar4iiPhS2_S2_)
        /*0090*/ 	.short	0x0380
        /*0092*/ 	.short	0x0028


	//----- nvinfo : EIATTR_SW_WAR
	.align		4
.L_62:
        /*0094*/ 	.byte	0x04, 0x36
        /*0096*/ 	.short	(.L_64 - .L_63)
.L_63:
        /*0098*/ 	.word	0x00000008
.L_64:


//--------------------- .nv.info._Z10box_filterPKhPhiiPKfi --------------------------
	.section	.nv.info._Z10box_filterPKhPhiiPKfi,"",@"SHT_CUDA_INFO"
	.sectionflags	@""
	.align	4


	//----- nvinfo : EIATTR_CUDA_API_VERSION
	.align		4
        /*0000*/ 	.byte	0x04, 0x37
        /*0002*/ 	.short	(.L_66 - .L_65)
.L_65:
        /*0004*/ 	.word	0x00000082


	//----- nvinfo : EIATTR_KPARAM_INFO
	.align		4
.L_66:
        /*0008*/ 	.byte	0x04, 0x17
        /*000a*/ 	.short	(.L_68 - .L_67)
.L_67:
        /*000c*/ 	.word	0x00000000
        /*0010*/ 	.short	0x0005
        /*0012*/ 	.short	0x0020
        /*0014*/ 	.byte	0x00, 0xf0, 0x11, 0x00


	//----- nvinfo : EIATTR_KPARAM_INFO
	.align		4
.L_68:
        /*0018*/ 	.byte	0x04, 0x17
        /*001a*/ 	.short	(.L_70 - .L_69)
.L_69:
        /*001c*/ 	.word	0x00000000
        /*0020*/ 	.short	0x0004
        /*0022*/ 	.short	0x0018
        /*0024*/ 	.byte	0x00, 0xf5, 0x21, 0x00


	//----- nvinfo : EIATTR_KPARAM_INFO
	.align		4
.L_70:
        /*0028*/ 	.byte	0x04, 0x17
        /*002a*/ 	.short	(.L_72 - .L_71)
.L_71:
        /*002c*/ 	.word	0x00000000
        /*0030*/ 	.short	0x0003
        /*0032*/ 	.short	0x0014
        /*0034*/ 	.byte	0x00, 0xf0, 0x11, 0x00


	//----- nvinfo : EIATTR_KPARAM_INFO
	.align		4
.L_72:
        /*0038*/ 	.byte	0x04, 0x17
        /*003a*/ 	.short	(.L_74 - .L_73)
.L_73:
        /*003c*/ 	.word	0x00000000
        /*0040*/ 	.short	0x0002
        /*0042*/ 	.short	0x0010
        /*0044*/ 	.byte	0x00, 0xf0, 0x11, 0x00


	//----- nvinfo : EIATTR_KPARAM_INFO
	.align		4
.L_74:
        /*0048*/ 	.byte	0x04, 0x17
        /*004a*/ 	.short	(.L_76 - .L_75)
.L_75:
        /*004c*/ 	.word	0x00000000
        /*0050*/ 	.short	0x0001
        /*0052*/ 	.short	0x0008
        /*0054*/ 	.byte	0x00, 0xf5, 0x21, 0x00


	//----- nvinfo : EIATTR_KPARAM_INFO
	.align		4
.L_76:
        /*0058*/ 	.byte	0x04, 0x17
        /*005a*/ 	.short	(.L_78 - .L_77)
.L_77:
        /*005c*/ 	.word	0x00000000
        /*0060*/ 	.short	0x0000
        /*0062*/ 	.short	0x0000
        /*0064*/ 	.byte	0x00, 0xf5, 0x21, 0x00


	//----- nvinfo : EIATTR_SPARSE_MMA_MASK
	.align		4
.L_78:
        /*0068*/ 	.byte	0x03, 0x50
        /*006a*/ 	.short	0x0000


	//----- nvinfo : EIATTR_MAXREG_COUNT
	.align		4
        /*006c*/ 	.byte	0x03, 0x1b
        /*006e*/ 	.short	0x00ff


	//----- nvinfo : EIATTR_MERCURY_ISA_VERSION
	.align		4
        /*0070*/ 	.byte	0x03, 0x5f
        /*0072*/ 	.short	0x0101


	//----- nvinfo : EIATTR_VRC_CTA_INIT_COUNT
	.align		4
        /*0074*/ 	.byte	0x02, 0x4a
	.zero		1
	.zero		1


	//----- nvinfo : EIATTR_EXIT_INSTR_OFFSETS
	.align		4
        /*0078*/ 	.byte	0x04, 0x1c
        /*007a*/ 	.short	(.L_80 - .L_79)


	//   ....[0]....
.L_79:
        /*007c*/ 	.word	0x000000c0


	//   ....[1]....
        /*0080*/ 	.word	0x000010b0


	//----- nvinfo : EIATTR_CRS_STACK_SIZE
	.align		4
.L_80:
        /*0084*/ 	.byte	0x04, 0x1e
        /*0086*/ 	.short	(.L_82 - .L_81)
.L_81:
        /*0088*/ 	.word	0x00000000


	//----- nvinfo : EIATTR_CBANK_PARAM_SIZE
	.align		4
.L_82:
        /*008c*/ 	.byte	0x03, 0x19
        /*008e*/ 	.short	0x0024


	//----- nvinfo : EIATTR_PARAM_CBANK
	.align		4
        /*0090*/ 	.byte	0x04, 0x0a
        /*0092*/ 	.short	(.L_84 - .L_83)
	.align		4
.L_83:
        /*0094*/ 	.word	index@(.nv.constant0._Z10box_filterPKhPhiiPKfi)
        /*0098*/ 	.short	0x0380
        /*009a*/ 	.short	0x0024


	//----- nvinfo : EIATTR_SW_WAR
	.align		4
.L_84:
        /*009c*/ 	.byte	0x04, 0x36
        /*009e*/ 	.short	(.L_86 - .L_85)
.L_85:
        /*00a0*/ 	.word	0x00000008
.L_86:


//--------------------- .nv.info._Z17box_filter_sharedPKhPhiiPKfi --------------------------
	.section	.nv.info._Z17box_filter_sharedPKhPhiiPKfi,"",@"SHT_CUDA_INFO"
	.sectionflags	@""
	.align	4


	//----- nvinfo : EIATTR_CUDA_API_VERSION
	.align		4
        /*0000*/ 	.byte	0x04, 0x37
        /*0002*/ 	.short	(.L_88 - .L_87)
.L_87:
        /*0004*/ 	.word	0x00000082


	//----- nvinfo : EIATTR_KPARAM_INFO
	.align		4
.L_88:
        /*0008*/ 	.byte	0x04, 0x17
        /*000a*/ 	.short	(.L_90 - .L_89)
.L_89:
        /*000c*/ 	.word	0x00000000
        /*0010*/ 	.short	0x0005
        /*0012*/ 	.short	0x0020
        /*0014*/ 	.byte	0x00, 0xf0, 0x11, 0x00


	//----- nvinfo : EIATTR_KPARAM_INFO
	.align		4
.L_90:
        /*0018*/ 	.byte	0x04, 0x17
        /*001a*/ 	.short	(.L_92 - .L_91)
.L_91:
        /*001c*/ 	.word	0x00000000
        /*0020*/ 	.short	0x0004
        /*0022*/ 	.short	0x0018
        /*0024*/ 	.byte	0x00, 0xf5, 0x21, 0x00


	//----- nvinfo : EIATTR_KPARAM_INFO
	.align		4
.L_92:
        /*0028*/ 	.byte	0x04, 0x17
        /*002a*/ 	.short	(.L_94 - .L_93)
.L_93:
        /*002c*/ 	.word	0x00000000
        /*0030*/ 	.short	0x0003
        /*0032*/ 	.short	0x0014
        /*0034*/ 	.byte	0x00, 0xf0, 0x11, 0x00


	//----- nvinfo : EIATTR_KPARAM_INFO
	.align		4
.L_94:
        /*0038*/ 	.byte	0x04, 0x17
        /*003a*/ 	.short	(.L_96 - .L_95)
.L_95:
        /*003c*/ 	.word	0x00000000
        /*0040*/ 	.short	0x0002
        /*0042*/ 	.short	0x0010
        /*0044*/ 	.byte	0x00, 0xf0, 0x11, 0x00


	//----- nvinfo : EIATTR_KPARAM_INFO
	.align		4
.L_96:
        /*0048*/ 	.byte	0x04, 0x17
        /*004a*/ 	.short	(.L_98 - .L_97)
.L_97:
        /*004c*/ 	.word	0x00000000
        /*0050*/ 	.short	0x0001
        /*0052*/ 	.short	0x0008
        /*0054*/ 	.byte	0x00, 0xf5, 0x21, 0x00


	//----- nvinfo : EIATTR_KPARAM_INFO
	.align		4
.L_98:
        /*0058*/ 	.byte	0x04, 0x17
        /*005a*/ 	.short	(.L_100 - .L_99)
.L_99:
        /*005c*/ 	.word	0x00000000
        /*0060*/ 	.short	0x0000
        /*0062*/ 	.short	0x0000
        /*0064*/ 	.byte	0x00, 0xf5, 0x21, 0x00


	//----- nvinfo : EIATTR_SPARSE_MMA_MASK
	.align		4
.L_100:
        /*0068*/ 	.byte	0x03, 0x50
        /*006a*/ 	.short	0x0000


	//----- nvinfo : EIATTR_MAXREG_COUNT
	.align		4
        /*006c*/ 	.byte	0x03, 0x1b
        /*006e*/ 	.short	0x00ff


	//----- nvinfo : EIATTR_NUM_BARRIERS
	.align		4
        /*0070*/ 	.byte	0x02, 0x4c
        /*0072*/ 	.byte	0x01
	.zero		1


	//----- nvinfo : EIATTR_MERCURY_ISA_VERSION
	.align		4
        /*0074*/ 	.byte	0x03, 0x5f
        /*0076*/ 	.short	0x0101


	//----- nvinfo : EIATTR_VRC_CTA_INIT_COUNT
	.align		4
        /*0078*/ 	.byte	0x02, 0x4a
	.zero		1
	.zero		1


	//----- nvinfo : EIATTR_EXIT_INSTR_OFFSETS
	.align		4
        /*007c*/ 	.byte	0x04, 0x1c
        /*007e*/ 	.short	(.L_102 - .L_101)


	//   ....[0]....
.L_101:
        /*0080*/ 	.word	0x00000560


	//   ....[1]....
        /*0084*/ 	.word	0x00000ee0


	//----- nvinfo : EIATTR_CRS_STACK_SIZE
	.align		4
.L_102:
        /*0088*/ 	.byte	0x04, 0x1e
        /*008a*/ 	.short	(.L_104 - .L_103)
.L_103:
        /*008c*/ 	.word	0x00000000


	//----- nvinfo : EIATTR_CBANK_PARAM_SIZE
	.align		4
.L_104:
        /*0090*/ 	.byte	0x03, 0x19
        /*0092*/ 	.short	0x0024


	//----- nvinfo : EIATTR_PARAM_CBANK
	.align		4
        /*0094*/ 	.byte	0x04, 0x0a
        /*0096*/ 	.short	(.L_106 - .L_105)
	.align		4
.L_105:
        /*0098*/ 	.word	index@(.nv.constant0._Z17box_filter_sharedPKhPhiiPKfi)
        /*009c*/ 	.short	0x0380
        /*009e*/ 	.short	0x0024


	//----- nvinfo : EIATTR_SW_WAR
	.align		4
.L_106:
        /*00a0*/ 	.byte	0x04, 0x36
        /*00a2*/ 	.short	(.L_108 - .L_107)
.L_107:
        /*00a4*/ 	.word	0x00000008
.L_108:


//--------------------- .nv.callgraph             --------------------------
	.section	.nv.callgraph,"",@"SHT_CUDA_CALLGRAPH"
	.align	4
	.sectionentsize	8
	.align		4
        /*0000*/ 	.word	0x00000000
	.align		4
        /*0004*/ 	.word	0xffffffff
	.align		4
        /*0008*/ 	.word	0x00000000
	.align		4
        /*000c*/ 	.word	0xfffffffe
	.align		4
        /*0010*/ 	.word	0x00000000
	.align		4
        /*0014*/ 	.word	0xfffffffd
	.align		4
        /*0018*/ 	.word	0x00000000
	.align		4
        /*001c*/ 	.word	0xfffffffc


//--------------------- .nv.constant3             --------------------------
	.section	.nv.constant3,"a",@progbits
	.align	4
.nv.constant3:
	.type		d_filterConst,@object
	.size		d_filterConst,(.L_0 - d_filterConst)
d_filterConst:
	.zero		324
.L_0:


//--------------------- .text._Z17recombineChannelsPKhS0_S0_P6uchar4ii --------------------------
	.section	.text._Z17recombineChannelsPKhS0_S0_P6uchar4ii,"ax",@progbits
	.align	128
        .global         _Z17recombineChannelsPKhS0_S0_P6uchar4ii
        .type           _Z17recombineChannelsPKhS0_S0_P6uchar4ii,@function
        .size           _Z17recombineChannelsPKhS0_S0_P6uchar4ii,(.L_x_26 - _Z17recombineChannelsPKhS0_S0_P6uchar4ii)
        .other          _Z17recombineChannelsPKhS0_S0_P6uchar4ii,@"STO_CUDA_ENTRY STV_DEFAULT"
_Z17recombineChannelsPKhS0_S0_P6uchar4ii:
.text._Z17recombineChannelsPKhS0_S0_P6uchar4ii:
[----:B------:R-:W-:Y:S01]  /*0000*/  LDC R1, c[0x0][0x37c] ;  /* 0x0000df00ff017b82 */ /* 0x000fe20000000800 */
[----:B------:R-:W0:Y:S07]  /*0010*/  S2R R2, SR_TID.Y ;  /* 0x0000000000027919 */ /* 0x000e2e0000002200 */
[----:B------:R-:W1:Y:S01]  /*0020*/  LDC R0, c[0x0][0x360] ;  /* 0x0000d800ff007b82 */ /* 0x000e620000000800 */
[----:B------:R-:W2:Y:S01]  /*0030*/  LDCU.64 UR6, c[0x0][0x3a0] ;  /* 0x00007400ff0677ac */ /* 0x000ea20008000a00 */
[----:B------:R-:W1:Y:S06]  /*0040*/  S2R R5, SR_TID.X ;  /* 0x0000000000057919 */ /* 0x000e6c0000002100 */
[----:B------:R-:W0:Y:S08]  /*0050*/  S2UR UR5, SR_CTAID.Y ;  /* 0x00000000000579c3 */ /* 0x000e300000002600 */
[----:B------:R-:W0:Y:S08]  /*0060*/  LDC R3, c[0x0][0x364] ;  /* 0x0000d900ff037b82 */ /* 0x000e300000000800 */
[----:B------:R-:W1:Y:S01]  /*0070*/  S2UR UR4, SR_CTAID.X ;  /* 0x00000000000479c3 */ /* 0x000e620000002500 */
[----:B0-----:R-:W-:-:S05]  /*0080*/  IMAD R3, R3, UR5, R2 ;  /* 0x0000000503037c24 */ /* 0x001fca000f8e0202 */
[----:B--2---:R-:W-:Y:S01]  /*0090*/  ISETP.GE.AND P0, PT, R3, UR6, PT ;  /* 0x0000000603007c0c */ /* 0x004fe2000bf06270 */
[----:B-1----:R-:W-:-:S04]  /*00a0*/  IMAD R0, R0, UR4, R5 ;  /* 0x0000000400007c24 */ /* 0x002fc8000f8e0205 */
[----:B------:R-:W-:Y:S01]  /*00b0*/  IMAD R11, R3, UR7, R0 ;  /* 0x00000007030b7c24 */ /* 0x000fe2000f8e0200 */
[----:B------:R-:W-:-:S13]  /*00c0*/  ISETP.GE.OR P0, PT, R0, UR7, P0 ;  /* 0x0000000700007c0c */ /* 0x000fda0008706670 */
[----:B------:R-:W-:Y:S05]  /*00d0*/  @P0 EXIT ;  /* 0x000000000000094d */ /* 0x000fea0003800000 */
[----:B------:R-:W0:Y:S01]  /*00e0*/  LDCU.128 UR8, c[0x0][0x380] ;  /* 0x00007000ff0877ac */ /* 0x000e220008000c00 */
[----:B------:R-:W-:Y:S01]  /*00f0*/  SHF.R.S32.HI R0, RZ, 0x1f, R11 ;  /* 0x0000001fff007819 */ /* 0x000fe2000001140b */
[----:B------:R-:W1:Y:S01]  /*0100*/  LDC.64 R2, c[0x0][0x398] ;  /* 0x0000e600ff027b82 */ /* 0x000e620000000a00 */
[----:B------:R-:W2:Y:S01]  /*0110*/  LDCU.64 UR6, c[0x0][0x390] ;  /* 0x00007200ff0677ac */ /* 0x000ea20008000a00 */
[----:B------:R-:W3:Y:S01]  /*0120*/  LDCU.64 UR4, c[0x0][0x358] ;  /* 0x00006b00ff0477ac */ /* 0x000ee20008000a00 */
[C---:B0-----:R-:W-:Y:S02]  /*0130*/  IADD3 R6, P0, PT, R11.reuse, UR8, RZ ;  /* 0x000000080b067c10 */ /* 0x041fe4000ff1e0ff */
[C---:B------:R-:W-:Y:S02]  /*0140*/  IADD3 R4, P1, PT, R11.reuse, UR10, RZ ;  /* 0x0000000a0b047c10 */ /* 0x040fe4000ff3e0ff */
[----:B--2---:R-:W-:Y:S02]  /*0150*/  IADD3 R8, P2, PT, R11, UR6, RZ ;  /* 0x000000060b087c10 */ /* 0x004fe4000ff5e0ff */
[----:B------:R-:W-:-:S02]  /*0160*/  IADD3.X R7, PT, PT, R0, UR9, RZ, P0, !PT ;  /* 0x0000000900077c10 */ /* 0x000fc400087fe4ff */
[C---:B------:R-:W-:Y:S02]  /*0170*/  IADD3.X R5, PT, PT, R0.reuse, UR11, RZ, P1, !PT ;  /* 0x0000000b00057c10 */ /* 0x040fe40008ffe4ff */
[----:B------:R-:W-:Y:S02]  /*0180*/  IADD3.X R9, PT, PT, R0, UR7, RZ, P2, !PT ;  /* 0x0000000700097c10 */ /* 0x000fe400097fe4ff */
[----:B---3--:R-:W2:Y:S04]  /*0190*/  LDG.E.U8 R7, desc[UR4][R6.64] ;  /* 0x0000000406077981 */ /* 0x008ea8000c1e1100 */
[----:B------:R-:W2:Y:S04]  /*01a0*/  LDG.E.U8 R4, desc[UR4][R4.64] ;  /* 0x0000000404047981 */ /* 0x000ea8000c1e1100 */
[----:B------:R-:W3:Y:S01]  /*01b0*/  LDG.E.U8 R8, desc[UR4][R8.64] ;  /* 0x0000000408087981 */ /* 0x000ee2000c1e1100 */
[----:B------:R-:W-:Y:S01]  /*01c0*/  UMOV UR6, 0x3340 ;  /* 0x0000334000067882 */ /* 0x000fe20000000000 */
[----:B-1----:R-:W-:-:S04]  /*01d0*/  IMAD.WIDE R2, R11, 0x4, R2 ;  /* 0x000000040b027825 */ /* 0x002fc800078e0202 */
[----:B------:R-:W-:Y:S01]  /*01e0*/  IMAD.U32 R13, RZ, RZ, UR6 ;  /* 0x00000006ff0d7e24 */ /* 0x000fe2000f8e00ff */
[----:B--2---:R-:W-:-:S04]  /*01f0*/  PRMT R0, R7, 0x3340, R4 ;  /* 0x0000334007007816 */ /* 0x004fc80000000004 */
[----:B---3--:R-:W-:-:S04]  /*0200*/  PRMT R13, R8, R13, 0xffff ;  /* 0x0000ffff080d7416 */ /* 0x008fc8000000000d */
[----:B------:R-:W-:-:S05]  /*0210*/  PRMT R13, R0, 0x5410, R13 ;  /* 0x00005410000d7816 */ /* 0x000fca000000000d */
[----:B------:R-:W-:Y:S01]  /*0220*/  STG.E desc[UR4][R2.64], R13 ;  /* 0x0000000d02007986 */ /* 0x000fe2000c101904 */
[----:B------:R-:W-:Y:S05]  /*0230*/  EXIT ;  /* 0x000000000000794d */ /* 0x000fea0003800000 */
.L_x_0:
[----:B------:R-:W-:-:S00]  /*0240*/  BRA `(.L_x_0) ;  /* 0xfffffffc00fc7947 */ /* 0x000fc0000383ffff */
[----:B------:R-:W-:-:S00]  /*0250*/  NOP ;  /* 0x0000000000007918 */ /* 0x000fc00000000000 */
        /* <DEDUP_REMOVED lines=10> */
.L_x_26:


//--------------------- .text._Z16separateChannelsPK6uchar4iiPhS2_S2_ --------------------------
	.section	.text._Z16separateChannelsPK6uchar4iiPhS2_S2_,"ax",@progbits
	.align	128
        .global         _Z16separateChannelsPK6uchar4iiPhS2_S2_
        .type           _Z16separateChannelsPK6uchar4iiPhS2_S2_,@function
        .size           _Z16separateChannelsPK6uchar4iiPhS2_S2_,(.L_x_27 - _Z16separateChannelsPK6uchar4iiPhS2_S2_)
        .other          _Z16separateChannelsPK6uchar4iiPhS2_S2_,@"STO_CUDA_ENTRY STV_DEFAULT"
_Z16separateChannelsPK6uchar4iiPhS2_S2_:
.text._Z16separateChannelsPK6uchar4iiPhS2_S2_:
        /* <DEDUP_REMOVED lines=14> */
[----:B------:R-:W0:Y:S01]  /*00e0*/  LDC.64 R2, c[0x0][0x380] ;  /* 0x0000e000ff027b82 */ /* 0x000e220000000a00 */
[----:B------:R-:W1:Y:S01]  /*00f0*/  LDCU.64 UR4, c[0x0][0x358] ;  /* 0x00006b00ff0477ac */ /* 0x000e620008000a00 */
[----:B------:R-:W2:Y:S01]  /*0100*/  LDCU.128 UR8, c[0x0][0x390] ;  /* 0x00007200ff0877ac */ /* 0x000ea20008000c00 */
[----:B------:R-:W-:Y:S01]  /*0110*/  SHF.R.S32.HI R0, RZ, 0x1f, R9 ;  /* 0x0000001fff007819 */ /* 0x000fe20000011409 */
[----:B------:R-:W3:Y:S01]  /*0120*/  LDCU.64 UR6, c[0x0][0x3a0] ;  /* 0x00007400ff0677ac */ /* 0x000ee20008000a00 */
[----:B0-----:R-:W-:-:S05]  /*0130*/  IMAD.WIDE R2, R9, 0x4, R2 ;  /* 0x0000000409027825 */ /* 0x001fca00078e0202 */
[----:B-1----:R-:W4:Y:S01]  /*0140*/  LDG.E.U8 R11, desc[UR4][R2.64] ;  /* 0x00000004020b7981 */ /* 0x002f22000c1e1100 */
[----:B--2---:R-:W-:-:S04]  /*0150*/  IADD3 R4, P0, PT, R9, UR8, RZ ;  /* 0x0000000809047c10 */ /* 0x004fc8000ff1e0ff */
[----:B------:R-:W-:Y:S02]  /*0160*/  IADD3.X R5, PT, PT, R0, UR9, RZ, P0, !PT ;  /* 0x0000000900057c10 */ /* 0x000fe400087fe4ff */
[----:B------:R-:W-:-:S03]  /*0170*/  IADD3 R6, P0, PT, R9, UR10, RZ ;  /* 0x0000000a09067c10 */ /* 0x000fc6000ff1e0ff */
[----:B----4-:R-:W-:Y:S04]  /*0180*/  STG.E.U8 desc[UR4][R4.64], R11 ;  /* 0x0000000b04007986 */ /* 0x010fe8000c101104 */
[----:B------:R-:W2:Y:S01]  /*0190*/  LDG.E.U8 R13, desc[UR4][R2.64+0x1] ;  /* 0x00000104020d7981 */ /* 0x000ea2000c1e1100 */
[----:B------:R-:W-:Y:S02]  /*01a0*/  IADD3.X R7, PT, PT, R0, UR11, RZ, P0, !PT ;  /* 0x0000000b00077c10 */ /* 0x000fe400087fe4ff */
[----:B---3--:R-:W-:-:S03]  /*01b0*/  IADD3 R8, P0, PT, R9, UR6, RZ ;  /* 0x0000000609087c10 */ /* 0x008fc6000ff1e0ff */
[----:B--2---:R-:W-:Y:S04]  /*01c0*/  STG.E.U8 desc[UR4][R6.64], R13 ;  /* 0x0000000d06007986 */ /* 0x004fe8000c101104 */
[----:B------:R-:W2:Y:S01]  /*01d0*/  LDG.E.U8 R15, desc[UR4][R2.64+0x2] ;  /* 0x00000204020f7981 */ /* 0x000ea2000c1e1100 */
[----:B------:R-:W-:-:S05]  /*01e0*/  IADD3.X R9, PT, PT, R0, UR7, RZ, P0, !PT ;  /* 0x0000000700097c10 */ /* 0x000fca00087fe4ff */
[----:B--2---:R-:W-:Y:S01]  /*01f0*/  STG.E.U8 desc[UR4][R8.64], R15 ;  /* 0x0000000f08007986 */ /* 0x004fe2000c101104 */
[----:B------:R-:W-:Y:S05]  /*0200*/  EXIT ;  /* 0x000000000000794d */ /* 0x000fea0003800000 */
.L_x_1:
        /* <DEDUP_REMOVED lines=15> */
.L_x_27:


//--------------------- .text._Z10box_filterPKhPhiiPKfi --------------------------
	.section	.text._Z10box_filterPKhPhiiPKfi,"ax",@progbits
	.align	128
        .global         _Z10box_filterPKhPhiiPKfi
        .type           _Z10box_filterPKhPhiiPKfi,@function
        .size           _Z10box_filterPKhPhiiPKfi,(.L_x_28 - _Z10box_filterPKhPhiiPKfi)
        .other          _Z10box_filterPKhPhiiPKfi,@"STO_CUDA_ENTRY STV_DEFAULT"
_Z10box_filterPKhPhiiPKfi:
.text._Z10box_filterPKhPhiiPKfi:
        /* <DEDUP_REMOVED lines=10> */
[----:B-1----:R-:W-:-:S05]  /*00a0*/  IMAD R3, R3, UR4, R2 ;  /* 0x0000000403037c24 */ /* 0x002fca000f8e0202 */
[----:B------:R-:W-:-:S13]  /*00b0*/  ISETP.GE.OR P0, PT, R3, UR7, P0 ;  /* 0x0000000703007c0c */ /* 0x000fda0008706670 */
[----:B------:R-:W-:Y:S05]  /*00c0*/  @P0 EXIT ;  /* 0x000000000000094d */ /* 0x000fea0003800000 */
[----:B------:R-:W0:Y:S01]  /*00d0*/  LDC R4, c[0x0][0x3a0] ;  /* 0x0000e800ff047b82 */ /* 0x000e220000000800 */
[----:B------:R-:W1:Y:S01]  /*00e0*/  LDCU.64 UR8, c[0x0][0x358] ;  /* 0x00006b00ff0877ac */ /* 0x000e620008000a00 */
[----:B------:R-:W-:Y:S01]  /*00f0*/  IMAD.MOV.U32 R22, RZ, RZ, RZ ;  /* 0x000000ffff167224 */ /* 0x000fe200078e00ff */
[C---:B0-----:R-:W-:Y:S02]  /*0100*/  ISETP.GE.AND P0, PT, R4.reuse, -0x1, PT ;  /* 0xffffffff0400780c */ /* 0x041fe40003f06270 */
[----:B------:R-:W-:-:S11]  /*0110*/  LEA.HI R4, R4, R4, RZ, 0x1 ;  /* 0x0000000404047211 */ /* 0x000fd600078f08ff */
[----:B-1----:R-:W-:Y:S05]  /*0120*/  @!P0 BRA `(.L_x_2) ;  /* 0x0000000c00a48947 */ /* 0x002fea0003800000 */
[----:B------:R-:W-:Y:S01]  /*0130*/  SHF.R.S32.HI R4, RZ, 0x1, R4 ;  /* 0x00000001ff047819 */ /* 0x000fe20000011404 */
[----:B------:R-:W-:Y:S01]  /*0140*/  IMAD.MOV.U32 R22, RZ, RZ, RZ ;  /* 0x000000ffff167224 */ /* 0x000fe200078e00ff */
[----:B------:R-:W-:Y:S02]  /*0150*/  UIADD3 UR4, UPT, UPT, UR7, -0x1, URZ ;  /* 0xffffffff07047890 */ /* 0x000fe4000fffe0ff */
[----:B------:R-:W-:Y:S01]  /*0160*/  IABS R5, R4 ;  /* 0x0000000400057213 */ /* 0x000fe20000000000 */
[----:B------:R-:W-:Y:S01]  /*0170*/  IMAD.MOV R6, RZ, RZ, -R4 ;  /* 0x000000ffff067224 */ /* 0x000fe200078e0a04 */
[----:B------:R-:W-:-:S03]  /*0180*/  UIADD3 UR5, UPT, UPT, UR6, -0x1, URZ ;  /* 0xffffffff06057890 */ /* 0x000fc6000fffe0ff */
[----:B------:R-:W-:Y:S02]  /*0190*/  IMAD.IADD R5, R4, 0x1, R5 ;  /* 0x0000000104057824 */ /* 0x000fe400078e0205 */
[----:B------:R-:W-:Y:S02]  /*01a0*/  IMAD.MOV.U32 R7, RZ, RZ, R6 ;  /* 0x000000ffff077224 */ /* 0x000fe400078e0006 */
[----:B------:R-:W-:-:S05]  /*01b0*/  VIADD R8, R5, 0x1 ;  /* 0x0000000105087836 */ /* 0x000fca0000000000 */
[C---:B------:R-:W-:Y:S02]  /*01c0*/  LOP3.LUT R9, R8.reuse, 0xfffffff8, RZ, 0xc0, !PT ;  /* 0xfffffff808097812 */ /* 0x040fe400078ec0ff */
[----:B------:R-:W-:-:S03]  /*01d0*/  LOP3.LUT R8, R8, 0x7, RZ, 0xc0, !PT ;  /* 0x0000000708087812 */ /* 0x000fc600078ec0ff */
[----:B------:R-:W-:-:S07]  /*01e0*/  IMAD.MOV R9, RZ, RZ, -R9 ;  /* 0x000000ffff097224 */ /* 0x000fce00078e0a09 */
.L_x_8:
[----:B------:R-:W0:Y:S01]  /*01f0*/  LDCU UR6, c[0x0][0x390] ;  /* 0x00007200ff0677ac */ /* 0x000e220008000800 */
[----:B------:R-:W-:Y:S01]  /*0200*/  ISETP.GE.U32.AND P2, PT, R5, 0x7, PT ;  /* 0x000000070500780c */ /* 0x000fe20003f46070 */
[--C-:B------:R-:W-:Y:S01]  /*0210*/  IMAD.IADD R2, R0, 0x1, R7.reuse ;  /* 0x0000000100027824 */ /* 0x100fe200078e0207 */
[----:B------:R-:W-:Y:S01]  /*0220*/  IABS R12, R4 ;  /* 0x00000004000c7213 */ /* 0x000fe20000000000 */
[----:B------:R-:W1:Y:S01]  /*0230*/  LDCU UR7, c[0x0][0x3a0] ;  /* 0x00007400ff0777ac */ /* 0x000e620008000800 */
[----:B------:R-:W-:Y:S02]  /*0240*/  IMAD.IADD R10, R4, 0x1, R7 ;  /* 0x00000001040a7824 */ /* 0x000fe400078e0207 */
[C---:B------:R-:W-:Y:S01]  /*0250*/  ISETP.NE.AND P0, PT, R7.reuse, R12, PT ;  /* 0x0000000c0700720c */ /* 0x040fe20003f05270 */
[----:B------:R-:W-:Y:S02]  /*0260*/  IMAD.MOV.U32 R21, RZ, RZ, R6 ;  /* 0x000000ffff157224 */ /* 0x000fe400078e0006 */
[----:B------:R-:W-:Y:S01]  /*0270*/  VIADD R7, R7, 0x1 ;  /* 0x0000000107077836 */ /* 0x000fe20000000000 */
[----:B0-----:R-:W-:Y:S01]  /*0280*/  ISETP.GE.AND P1, PT, R2, UR6, PT ;  /* 0x0000000602007c0c */ /* 0x001fe2000bf26270 */
[----:B-1----:R-:W-:-:S03]  /*0290*/  IMAD R13, R10, UR7, RZ ;  /* 0x000000070a0d7c24 */ /* 0x002fc6000f8e02ff */
[----:B------:R-:W-:Y:S01]  /*02a0*/  SEL R11, R2, UR5, !P1 ;  /* 0x00000005020b7c07 */ /* 0x000fe2000c800000 */
[----:B------:R-:W-:-:S03]  /*02b0*/  IMAD.IADD R10, R4, 0x1, R13 ;  /* 0x00000001040a7824 */ /* 0x000fc600078e020d */
[----:B------:R-:W-:Y:S01]  /*02c0*/  VIMNMX R11, PT, PT, RZ, R11, !PT ;  /* 0x0000000bff0b7248 */ /* 0x000fe20007fe0100 */
[----:B------:R-:W-:Y:S06]  /*02d0*/  @!P2 BRA `(.L_x_3) ;  /* 0x000000040094a947 */ /* 0x000fec0003800000 */
[----:B------:R-:W-:Y:S01]  /*02e0*/  IMAD.MOV.U32 R2, RZ, RZ, R13 ;  /* 0x000000ffff027224 */ /* 0x000fe200078e000d */
[----:B------:R-:W-:Y:S01]  /*02f0*/  IADD3 R21, PT, PT, -R4, 0x3, RZ ;  /* 0x0000000304157810 */ /* 0x000fe20007ffe1ff */
[----:B------:R-:W-:Y:S01]  /*0300*/  IMAD.IADD R18, R3, 0x1, -R4 ;  /* 0x0000000103127824 */ /* 0x000fe200078e0a04 */
[----:B------:R-:W0:Y:S01]  /*0310*/  LDCU UR10, c[0x0][0x394] ;  /* 0x00007280ff0a77ac */ /* 0x000e220008000800 */
[----:B------:R-:W-:Y:S01]  /*0320*/  IMAD.MOV.U32 R20, RZ, RZ, R9 ;  /* 0x000000ffff147224 */ /* 0x000fe200078e0009 */
[----:B------:R-:W1:Y:S06]  /*0330*/  LDCU.64 UR6, c[0x0][0x380] ;  /* 0x00007000ff0677ac */ /* 0x000e6c0008000a00 */
.L_x_4:
[C---:B0-----:R-:W-:Y:S01]  /*0340*/  ISETP.GE.AND P1, PT, R18.reuse, UR10, PT ;  /* 0x0000000a12007c0c */ /* 0x041fe2000bf26270 */
[C---:B------:R-:W-:Y:S02]  /*0350*/  VIADD R13, R18.reuse, 0x1 ;  /* 0x00000001120d7836 */ /* 0x040fe40000000000 */
[C---:B------:R-:W-:Y:S01]  /*0360*/  VIADD R16, R18.reuse, 0x2 ;  /* 0x0000000212107836 */ /* 0x040fe20000000000 */
[C---:B------:R-:W-:Y:S01]  /*0370*/  SEL R12, R18.reuse, UR4, !P1 ;  /* 0x00000004120c7c07 */ /* 0x040fe2000c800000 */
[----:B------:R-:W-:Y:S01]  /*0380*/  VIADD R17, R18, 0x3 ;  /* 0x0000000312117836 */ /* 0x000fe20000000000 */
[C---:B------:R-:W-:Y:S02]  /*0390*/  ISETP.GE.AND P1, PT, R13.reuse, UR10, PT ;  /* 0x0000000a0d007c0c */ /* 0x040fe4000bf26270 */
[----:B------:R-:W-:Y:S02]  /*03a0*/  VIMNMX R12, PT, PT, RZ, R12, !PT ;  /* 0x0000000cff0c7248 */ /* 0x000fe40007fe0100 */
[----:B------:R-:W-:-:S03]  /*03b0*/  SEL R13, R13, UR4, !P1 ;  /* 0x000000040d0d7c07 */ /* 0x000fc6000c800000 */
[----:B------:R-:W-:-:S05]  /*03c0*/  IMAD R12, R11, UR10, R12 ;  /* 0x0000000a0b0c7c24 */ /* 0x000fca000f8e020c */
[----:B-1----:R-:W-:-:S04]  /*03d0*/  IADD3 R14, P2, PT, R12, UR6, RZ ;  /* 0x000000060c0e7c10 */ /* 0x002fc8000ff5e0ff */
[----:B------:R-:W-:Y:S02]  /*03e0*/  LEA.HI.X.SX32 R15, R12, UR7, 0x1, P2 ;  /* 0x000000070c0f7c11 */ /* 0x000fe400090f0eff */
[----:B------:R-:W-:-:S03]  /*03f0*/  ISETP.GE.AND P2, PT, R16, UR10, PT ;  /* 0x0000000a10007c0c */ /* 0x000fc6000bf46270 */
[----:B------:R0:W2:Y:S01]  /*0400*/  LDG.E.U8 R19, desc[UR8][R14.64] ;  /* 0x000000080e137981 */ /* 0x0000a2000c1e1100 */
[C---:B------:R-:W-:Y:S01]  /*0410*/  ISETP.GE.AND P1, PT, R17.reuse, UR10, PT ;  /* 0x0000000a11007c0c */ /* 0x040fe2000bf26270 */
[----:B------:R-:W-:Y:S01]  /*0420*/  VIADD R25, R18, 0x4 ;  /* 0x0000000412197836 */ /* 0x000fe20000000000 */
[----:B------:R-:W-:Y:S02]  /*0430*/  SEL R16, R16, UR4, !P2 ;  /* 0x0000000410107c07 */ /* 0x000fe4000d000000 */
[----:B------:R-:W-:Y:S02]  /*0440*/  VIMNMX R12, PT, PT, RZ, R13, !PT ;  /* 0x0000000dff0c7248 */ /* 0x000fe40007fe0100 */
[----:B------:R-:W-:Y:S02]  /*0450*/  SEL R17, R17, UR4, !P1 ;  /* 0x0000000411117c07 */ /* 0x000fe4000c800000 */
[----:B------:R-:W-:Y:S01]  /*0460*/  VIMNMX R16, PT, PT, RZ, R16, !PT ;  /* 0x00000010ff107248 */ /* 0x000fe20007fe0100 */
[----:B------:R-:W-:Y:S01]  /*0470*/  IMAD R13, R11, UR10, R12 ;  /* 0x0000000a0b0d7c24 */ /* 0x000fe2000f8e020c */
[----:B------:R-:W-:-:S02]  /*0480*/  ISETP.GE.AND P2, PT, R25, UR10, PT ;  /* 0x0000000a19007c0c */ /* 0x000fc4000bf46270 */
[----:B------:R-:W-:Y:S01]  /*0490*/  VIMNMX R24, PT, PT, RZ, R17, !PT ;  /* 0x00000011ff187248 */ /* 0x000fe20007fe0100 */
[----:B------:R-:W-:Y:S01]  /*04a0*/  IMAD R23, R11, UR10, R16 ;  /* 0x0000000a0b177c24 */ /* 0x000fe2000f8e0210 */
[----:B------:R-:W-:Y:S02]  /*04b0*/  IADD3 R12, P3, PT, R13, UR6, RZ ;  /* 0x000000060d0c7c10 */ /* 0x000fe4000ff7e0ff */
[----:B------:R-:W-:Y:S01]  /*04c0*/  SEL R25, R25, UR4, !P2 ;  /* 0x0000000419197c07 */ /* 0x000fe2000d000000 */
[----:B------:R-:W-:Y:S01]  /*04d0*/  IMAD R17, R11, UR10, R24 ;  /* 0x0000000a0b117c24 */ /* 0x000fe2000f8e0218 */
[----:B0-----:R-:W-:Y:S01]  /*04e0*/  IADD3 R14, P1, PT, R23, UR6, RZ ;  /* 0x00000006170e7c10 */ /* 0x001fe2000ff3e0ff */
[C---:B------:R-:W-:Y:S01]  /*04f0*/  VIADD R28, R18.reuse, 0x5 ;  /* 0x00000005121c7836 */ /* 0x040fe20000000000 */
[----:B------:R-:W-:Y:S02]  /*0500*/  LEA.HI.X.SX32 R13, R13, UR7, 0x1, P3 ;  /* 0x000000070d0d7c11 */ /* 0x000fe400098f0eff */
[----:B------:R-:W-:Y:S01]  /*0510*/  VIMNMX R24, PT, PT, RZ, R25, !PT ;  /* 0x00000019ff187248 */ /* 0x000fe20007fe0100 */
[----:B------:R-:W-:Y:S01]  /*0520*/  VIADD R29, R18, 0x6 ;  /* 0x00000006121d7836 */ /* 0x000fe20000000000 */
[----:B------:R-:W-:-:S02]  /*0530*/  IADD3 R16, P2, PT, R17, UR6, RZ ;  /* 0x0000000611107c10 */ /* 0x000fc4000ff5e0ff */
[----:B------:R-:W-:Y:S01]  /*0540*/  LEA.HI.X.SX32 R15, R23, UR7, 0x1, P1 ;  /* 0x00000007170f7c11 */ /* 0x000fe200088f0eff */
[----:B------:R-:W-:Y:S01]  /*0550*/  IMAD R25, R11, UR10, R24 ;  /* 0x0000000a0b197c24 */ /* 0x000fe2000f8e0218 */
[----:B------:R0:W3:Y:S01]  /*0560*/  LDG.E.U8 R23, desc[UR8][R12.64] ;  /* 0x000000080c177981 */ /* 0x0000e2000c1e1100 */
[C---:B------:R-:W-:Y:S02]  /*0570*/  ISETP.GE.AND P1, PT, R28.reuse, UR10, PT ;  /* 0x0000000a1c007c0c */ /* 0x040fe4000bf26270 */
[----:B------:R-:W-:Y:S01]  /*0580*/  LEA.HI.X.SX32 R17, R17, UR7, 0x1, P2 ;  /* 0x0000000711117c11 */ /* 0x000fe200090f0eff */
[----:B------:R1:W4:Y:S01]  /*0590*/  LDG.E.U8 R26, desc[UR8][R14.64] ;  /* 0x000000080e1a7981 */ /* 0x000322000c1e1100 */
[----:B------:R-:W-:Y:S02]  /*05a0*/  ISETP.GE.AND P2, PT, R29, UR10, PT ;  /* 0x0000000a1d007c0c */ /* 0x000fe4000bf46270 */
[----:B------:R-:W-:Y:S01]  /*05b0*/  SEL R28, R28, UR4, !P1 ;  /* 0x000000041c1c7c07 */ /* 0x000fe2000c800000 */
[----:B------:R5:W4:Y:S01]  /*05c0*/  LDG.E.U8 R27, desc[UR8][R16.64] ;  /* 0x00000008101b7981 */ /* 0x000b22000c1e1100 */
[----:B------:R-:W-:Y:S01]  /*05d0*/  IADD3 R24, P1, PT, R25, UR6, RZ ;  /* 0x0000000619187c10 */ /* 0x000fe2000ff3e0ff */
[----:B0-----:R-:W-:Y:S01]  /*05e0*/  VIADD R12, R18, 0x7 ;  /* 0x00000007120c7836 */ /* 0x001fe20000000000 */
[----:B------:R-:W-:-:S02]  /*05f0*/  SEL R29, R29, UR4, !P2 ;  /* 0x000000041d1d7c07 */ /* 0x000fc4000d000000 */
[----:B------:R-:W-:Y:S02]  /*0600*/  VIMNMX R28, PT, PT, RZ, R28, !PT ;  /* 0x0000001cff1c7248 */ /* 0x000fe40007fe0100 */
[----:B------:R-:W-:Y:S02]  /*0610*/  LEA.HI.X.SX32 R25, R25, UR7, 0x1, P1 ;  /* 0x0000000719197c11 */ /* 0x000fe400088f0eff */
[C---:B------:R-:W-:Y:S01]  /*0620*/  ISETP.GE.AND P1, PT, R12.reuse, UR10, PT ;  /* 0x0000000a0c007c0c */ /* 0x040fe2000bf26270 */
[----:B------:R-:W-:Y:S01]  /*0630*/  IMAD R13, R11, UR10, R28 ;  /* 0x0000000a0b0d7c24 */ /* 0x000fe2000f8e021c */
[----:B-1----:R-:W-:Y:S01]  /*0640*/  VIMNMX R14, PT, PT, RZ, R29, !PT ;  /* 0x0000001dff0e7248 */ /* 0x002fe20007fe0100 */
[----:B------:R0:W4:Y:S01]  /*0650*/  LDG.E.U8 R24, desc[UR8][R24.64] ;  /* 0x0000000818187981 */ /* 0x000122000c1e1100 */
[----:B------:R-:W-:-:S03]  /*0660*/  SEL R12, R12, UR4, !P1 ;  /* 0x000000040c0c7c07 */ /* 0x000fc6000c800000 */
[----:B-----5:R-:W-:Y:S01]  /*0670*/  IMAD R16, R11, UR10, R14 ;  /* 0x0000000a0b107c24 */ /* 0x020fe2000f8e020e */
[C---:B------:R-:W-:Y:S02]  /*0680*/  IADD3 R14, P1, PT, R13.reuse, UR6, RZ ;  /* 0x000000060d0e7c10 */ /* 0x040fe4000ff3e0ff */
[----:B------:R-:W-:Y:S02]  /*0690*/  VIMNMX R28, PT, PT, RZ, R12, !PT ;  /* 0x0000000cff1c7248 */ /* 0x000fe40007fe0100 */
[----:B------:R-:W-:Y:S02]  /*06a0*/  LEA.HI.X.SX32 R15, R13, UR7, 0x1, P1 ;  /* 0x000000070d0f7c11 */ /* 0x000fe400088f0eff */
[C---:B------:R-:W-:Y:S01]  /*06b0*/  IADD3 R12, P1, PT, R16.reuse, UR6, RZ ;  /* 0x00000006100c7c10 */ /* 0x040fe2000ff3e0ff */
[----:B------:R-:W-:Y:S02]  /*06c0*/  IMAD R17, R11, UR10, R28 ;  /* 0x0000000a0b117c24 */ /* 0x000fe4000f8e021c */
[----:B------:R-:W5:Y:S01]  /*06d0*/  LDG.E.U8 R14, desc[UR8][R14.64] ;  /* 0x000000080e0e7981 */ /* 0x000f62000c1e1100 */
[----:B------:R-:W-:-:S02]  /*06e0*/  LEA.HI.X.SX32 R13, R16, UR7, 0x1, P1 ;  /* 0x00000007100d7c11 */ /* 0x000fc400088f0eff */
[----:B------:R-:W-:-:S03]  /*06f0*/  IADD3 R16, P1, PT, R17, UR6, RZ ;  /* 0x0000000611107c10 */ /* 0x000fc6000ff3e0ff */
[----:B------:R1:W5:Y:S01]  /*0700*/  LDG.E.U8 R12, desc[UR8][R12.64] ;  /* 0x000000080c0c7981 */ /* 0x000362000c1e1100 */
[----:B------:R-:W-:-:S05]  /*0710*/  LEA.HI.X.SX32 R17, R17, UR7, 0x1, P1 ;  /* 0x0000000711117c11 */ /* 0x000fca00088f0eff */
[----:B------:R1:W5:Y:S01]  /*0720*/  LDG.E.U8 R16, desc[UR8][R16.64] ;  /* 0x0000000810107981 */ /* 0x000362000c1e1100 */
[----:B0-----:R-:W-:-:S04]  /*0730*/  IMAD.SHL.U32 R25, R2, 0x4, RZ ;  /* 0x0000000402197824 */ /* 0x001fc800078e00ff */
[----:B------:R-:W0:Y:S08]  /*0740*/  LDC R29, c[0x3][R25] ;  /* 0x00c00000191d7b82 */ /* 0x000e300000000800 */
[----:B-1----:R-:W1:Y:S08]  /*0750*/  LDC R13, c[0x3][R25+0xc] ;  /* 0x00c00300190d7b82 */ /* 0x002e700000000800 */
[----:B------:R-:W1:Y:S08]  /*0760*/  LDC R15, c[0x3][R25+0x10] ;  /* 0x00c00400190f7b82 */ /* 0x000e700000000800 */
[----:B------:R-:W5:Y:S01]  /*0770*/  LDC R17, c[0x3][R25+0x18] ;  /* 0x00c0060019117b82 */ /* 0x000f620000000800 */
[----:B------:R-:W-:-:S05]  /*0780*/  VIADD R20, R20, 0x8 ;  /* 0x0000000814147836 */ /* 0x000fca0000000000 */
[----:B------:R-:W-:Y:S01]  /*0790*/  ISETP.NE.AND P1, PT, R20, RZ, PT ;  /* 0x000000ff1400720c */ /* 0x000fe20003f25270 */
[----:B------:R-:W-:Y:S02]  /*07a0*/  VIADD R21, R21, 0x8 ;  /* 0x0000000815157836 */ /* 0x000fe40000000000 */
[----:B------:R-:W-:Y:S02]  /*07b0*/  VIADD R2, R2, 0x8 ;  /* 0x0000000802027836 */ /* 0x000fe40000000000 */
[----:B------:R-:W-:Y:S01]  /*07c0*/  VIADD R18, R18, 0x8 ;  /* 0x0000000812127836 */ /* 0x000fe20000000000 */
[----:B--2---:R-:W-:-:S05]  /*07d0*/  I2FP.F32.U32 R19, R19 ;  /* 0x0000001300137245 */ /* 0x004fca0000201000 */
[----:B0-----:R-:W-:Y:S02]  /*07e0*/  FFMA R29, R29, R19, R22 ;  /* 0x000000131d1d7223 */ /* 0x001fe40000000016 */
[----:B------:R-:W0:Y:S08]  /*07f0*/  LDC R22, c[0x3][R25+0x4] ;  /* 0x00c0010019167b82 */ /* 0x000e300000000800 */
[----:B------:R-:W2:Y:S01]  /*0800*/  LDC R19, c[0x3][R25+0x8] ;  /* 0x00c0020019137b82 */ /* 0x000ea20000000800 */
[----:B---3--:R-:W-:-:S02]  /*0810*/  I2FP.F32.U32 R23, R23 ;  /* 0x0000001700177245 */ /* 0x008fc40000201000 */
[----:B----4-:R-:W-:-:S03]  /*0820*/  I2FP.F32.U32 R26, R26 ;  /* 0x0000001a001a7245 */ /* 0x010fc60000201000 */
[----:B0-----:R-:W-:-:S04]  /*0830*/  FFMA R22, R22, R23, R29 ;  /* 0x0000001716167223 */ /* 0x001fc8000000001d */
[----:B--2---:R-:W-:Y:S02]  /*0840*/  FFMA R26, R19, R26, R22 ;  /* 0x0000001a131a7223 */ /* 0x004fe40000000016 */
[----:B------:R-:W0:Y:S01]  /*0850*/  LDC R19, c[0x3][R25+0x14] ;  /* 0x00c0050019137b82 */ /* 0x000e220000000800 */
[----:B------:R-:W-:-:S07]  /*0860*/  I2FP.F32.U32 R27, R27 ;  /* 0x0000001b001b7245 */ /* 0x000fce0000201000 */
[----:B------:R-:W2:Y:S01]  /*0870*/  LDC R22, c[0x3][R25+0x1c] ;  /* 0x00c0070019167b82 */ /* 0x000ea20000000800 */
[----:B------:R-:W-:Y:S01]  /*0880*/  I2FP.F32.U32 R24, R24 ;  /* 0x0000001800187245 */ /* 0x000fe20000201000 */
[----:B-1----:R-:W-:-:S04]  /*0890*/  FFMA R26, R13, R27, R26 ;  /* 0x0000001b0d1a7223 */ /* 0x002fc8000000001a */
[----:B------:R-:W-:Y:S01]  /*08a0*/  FFMA R24, R15, R24, R26 ;  /* 0x000000180f187223 */ /* 0x000fe2000000001a */
[----:B-----5:R-:W-:-:S05]  /*08b0*/  I2FP.F32.U32 R14, R14 ;  /* 0x0000000e000e7245 */ /* 0x020fca0000201000 */
[----:B0-----:R-:W-:Y:S01]  /*08c0*/  FFMA R14, R19, R14, R24 ;  /* 0x0000000e130e7223 */ /* 0x001fe20000000018 */
[----:B------:R-:W-:-:S05]  /*08d0*/  I2FP.F32.U32 R12, R12 ;  /* 0x0000000c000c7245 */ /* 0x000fca0000201000 */
[----:B------:R-:W-:Y:S01]  /*08e0*/  FFMA R17, R17, R12, R14 ;  /* 0x0000000c11117223 */ /* 0x000fe2000000000e */
[----:B------:R-:W-:-:S05]  /*08f0*/  I2FP.F32.U32 R16, R16 ;  /* 0x0000001000107245 */ /* 0x000fca0000201000 */
[----:B--2---:R-:W-:Y:S01]  /*0900*/  FFMA R22, R22, R16, R17 ;  /* 0x0000001016167223 */ /* 0x004fe20000000011 */
[----:B------:R-:W-:Y:S06]  /*0910*/  @P1 BRA `(.L_x_4) ;  /* 0xfffffff800881947 */ /* 0x000fec000383ffff */
[----:B------:R-:W-:-:S07]  /*0920*/  VIADD R21, R21, 0xfffffffd ;  /* 0xfffffffd15157836 */ /* 0x000fce0000000000 */
.L_x_3:
[----:B------:R-:W-:-:S13]  /*0930*/  ISETP.NE.AND P1, PT, R8, RZ, PT ;  /* 0x000000ff0800720c */ /* 0x000fda0003f25270 */
[----:B------:R-:W-:Y:S05]  /*0940*/  @!P1 BRA `(.L_x_5) ;  /* 0x0000000400989947 */ /* 0x000fea0003800000 */
[----:B------:R-:W-:Y:S02]  /*0950*/  VIADD R12, R8, 0xffffffff ;  /* 0xffffffff080c7836 */ /* 0x000fe40000000000 */
[----:B------:R-:W-:-:S03]  /*0960*/  VIADD R2, R5, 0x1 ;  /* 0x0000000105027836 */ /* 0x000fc60000000000 */
[----:B------:R-:W-:Y:S02]  /*0970*/  ISETP.GE.U32.AND P2, PT, R12, 0x3, PT ;  /* 0x000000030c00780c */ /* 0x000fe40003f46070 */
[----:B------:R-:W-:-:S11]  /*0980*/  LOP3.LUT P1, R2, R2, 0x3, RZ, 0xc0, !PT ;  /* 0x0000000302027812 */ /* 0x000fd6000782c0ff */
[----:B------:R-:W-:Y:S05]  /*0990*/  @!P2 BRA `(.L_x_6) ;  /* 0x0000000000c4a947 */ /* 0x000fea0003800000 */
[----:B------:R-:W0:Y:S01]  /*09a0*/  LDCU UR6, c[0x0][0x394] ;  /* 0x00007280ff0677ac */ /* 0x000e220008000800 */
[----:B------:R-:W-:Y:S01]  /*09b0*/  IMAD.IADD R12, R3, 0x1, R21 ;  /* 0x00000001030c7824 */ /* 0x000fe200078e0215 */
[----:B------:R-:W1:Y:S03]  /*09c0*/  LDCU.64 UR10, c[0x0][0x380] ;  /* 0x00007000ff0a77ac */ /* 0x000e660008000a00 */
[C---:B------:R-:W-:Y:S02]  /*09d0*/  VIADD R14, R12.reuse, 0x1 ;  /* 0x000000010c0e7836 */ /* 0x040fe40000000000 */
[C---:B------:R-:W-:Y:S02]  /*09e0*/  VIADD R15, R12.reuse, 0x2 ;  /* 0x000000020c0f7836 */ /* 0x040fe40000000000 */
[C---:B------:R-:W-:Y:S01]  /*09f0*/  VIADD R16, R12.reuse, 0x3 ;  /* 0x000000030c107836 */ /* 0x040fe20000000000 */
[----:B0-----:R-:W-:-:S02]  /*0a00*/  ISETP.GE.AND P2, PT, R12, UR6, PT ;  /* 0x000000060c007c0c */ /* 0x001fc4000bf46270 */
[----:B------:R-:W-:Y:S02]  /*0a10*/  ISETP.GE.AND P3, PT, R14, UR6, PT ;  /* 0x000000060e007c0c */ /* 0x000fe4000bf66270 */
[----:B------:R-:W-:Y:S02]  /*0a20*/  SEL R13, R12, UR4, !P2 ;  /* 0x000000040c0d7c07 */ /* 0x000fe4000d000000 */
[----:B------:R-:W-:Y:S02]  /*0a30*/  ISETP.GE.AND P2, PT, R15, UR6, PT ;  /* 0x000000060f007c0c */ /* 0x000fe4000bf46270 */
[----:B------:R-:W-:Y:S02]  /*0a40*/  VIMNMX R12, PT, PT, RZ, R13, !PT ;  /* 0x0000000dff0c7248 */ /* 0x000fe40007fe0100 */
[----:B------:R-:W-:Y:S02]  /*0a50*/  SEL R14, R14, UR4, !P3 ;  /* 0x000000040e0e7c07 */ /* 0x000fe4000d800000 */
[----:B------:R-:W-:Y:S01]  /*0a60*/  ISETP.GE.AND P3, PT, R16, UR6, PT ;  /* 0x0000000610007c0c */ /* 0x000fe2000bf66270 */
[----:B------:R-:W-:Y:S01]  /*0a70*/  IMAD R12, R11, UR6, R12 ;  /* 0x000000060b0c7c24 */ /* 0x000fe2000f8e020c */
[----:B------:R-:W-:-:S02]  /*0a80*/  SEL R15, R15, UR4, !P2 ;  /* 0x000000040f0f7c07 */ /* 0x000fc4000d000000 */
[----:B------:R-:W-:Y:S02]  /*0a90*/  VIMNMX R14, PT, PT, RZ, R14, !PT ;  /* 0x0000000eff0e7248 */ /* 0x000fe40007fe0100 */
[----:B------:R-:W-:Y:S02]  /*0aa0*/  SEL R17, R16, UR4, !P3 ;  /* 0x0000000410117c07 */ /* 0x000fe4000d800000 */
[----:B------:R-:W-:Y:S01]  /*0ab0*/  VIMNMX R18, PT, PT, RZ, R15, !PT ;  /* 0x0000000fff127248 */ /* 0x000fe20007fe0100 */
[C---:B------:R-:W-:Y:S01]  /*0ac0*/  IMAD R13, R11.reuse, UR6, R14 ;  /* 0x000000060b0d7c24 */ /* 0x040fe2000f8e020e */
[C---:B-1----:R-:W-:Y:S02]  /*0ad0*/  IADD3 R16, P2, PT, R12.reuse, UR10, RZ ;  /* 0x0000000a0c107c10 */ /* 0x042fe4000ff5e0ff */
[----:B------:R-:W-:Y:S01]  /*0ae0*/  VIMNMX R20, PT, PT, RZ, R17, !PT ;  /* 0x00000011ff147248 */ /* 0x000fe20007fe0100 */
[----:B------:R-:W-:Y:S01]  /*0af0*/  IMAD R19, R11, UR6, R18 ;  /* 0x000000060b137c24 */ /* 0x000fe2000f8e0212 */
[----:B------:R-:W-:-:S02]  /*0b00*/  LEA.HI.X.SX32 R17, R12, UR11, 0x1, P2 ;  /* 0x0000000b0c117c11 */ /* 0x000fc400090f0eff */
[----:B------:R-:W-:Y:S01]  /*0b10*/  IADD3 R14, P3, PT, R13, UR10, RZ ;  /* 0x0000000a0d0e7c10 */ /* 0x000fe2000ff7e0ff */
[----:B------:R-:W-:Y:S01]  /*0b20*/  IMAD R20, R11, UR6, R20 ;  /* 0x000000060b147c24 */ /* 0x000fe2000f8e0214 */
[----:B------:R-:W-:Y:S01]  /*0b30*/  IADD3 R12, P2, PT, R19, UR10, RZ ;  /* 0x0000000a130c7c10 */ /* 0x000fe2000ff5e0ff */
[----:B------:R0:W2:Y:S01]  /*0b40*/  LDG.E.U8 R16, desc[UR8][R16.64] ;  /* 0x0000000810107981 */ /* 0x0000a2000c1e1100 */
[----:B------:R-:W-:Y:S02]  /*0b50*/  LEA.HI.X.SX32 R15, R13, UR11, 0x1, P3 ;  /* 0x0000000b0d0f7c11 */ /* 0x000fe400098f0eff */
[C---:B------:R-:W-:Y:S02]  /*0b60*/  IADD3 R18, P3, PT, R20.reuse, UR10, RZ ;  /* 0x0000000a14127c10 */ /* 0x040fe4000ff7e0ff */
[----:B------:R-:W-:Y:S01]  /*0b70*/  LEA.HI.X.SX32 R13, R19, UR11, 0x1, P2 ;  /* 0x0000000b130d7c11 */ /* 0x000fe200090f0eff */
[----:B------:R-:W3:Y:S01]  /*0b80*/  LDG.E.U8 R14, desc[UR8][R14.64] ;  /* 0x000000080e0e7981 */ /* 0x000ee2000c1e1100 */
[----:B------:R-:W-:-:S03]  /*0b90*/  LEA.HI.X.SX32 R19, R20, UR11, 0x1, P3 ;  /* 0x0000000b14137c11 */ /* 0x000fc600098f0eff */
[----:B------:R-:W4:Y:S04]  /*0ba0*/  LDG.E.U8 R12, desc[UR8][R12.64] ;  /* 0x000000080c0c7981 */ /* 0x000f28000c1e1100 */
[----:B------:R-:W5:Y:S01]  /*0bb0*/  LDG.E.U8 R18, desc[UR8][R18.64] ;  /* 0x0000000812127981 */ /* 0x000f62000c1e1100 */
[----:B------:R-:W-:-:S04]  /*0bc0*/  IMAD.IADD R20, R10, 0x1, R21 ;  /* 0x000000010a147824 */ /* 0x000fc800078e0215 */
[----:B------:R-:W-:-:S04]  /*0bd0*/  IMAD.SHL.U32 R20, R20, 0x4, RZ ;  /* 0x0000000414147824 */ /* 0x000fc800078e00ff */
[----:B------:R-:W1:Y:S08]  /*0be0*/  LDC R23, c[0x3][R20] ;  /* 0x00c0000014177b82 */ /* 0x000e700000000800 */
[----:B------:R-:W4:Y:S08]  /*0bf0*/  LDC R25, c[0x3][R20+0x4] ;  /* 0x00c0010014197b82 */ /* 0x000f300000000800 */
[----:B0-----:R-:W0:Y:S08]  /*0c00*/  LDC R17, c[0x3][R20+0x8] ;  /* 0x00c0020014117b82 */ /* 0x001e300000000800 */
[----:B------:R-:W0:Y:S01]  /*0c10*/  LDC R27, c[0x3][R20+0xc] ;  /* 0x00c00300141b7b82 */ /* 0x000e220000000800 */
[----:B------:R-:W-:Y:S01]  /*0c20*/  VIADD R21, R21, 0x4 ;  /* 0x0000000415157836 */ /* 0x000fe20000000000 */
[----:B--2---:R-:W-:-:S05]  /*0c30*/  I2FP.F32.U32 R16, R16 ;  /* 0x0000001000107245 */ /* 0x004fca0000201000 */
[----:B-1----:R-:W-:Y:S01]  /*0c40*/  FFMA R16, R23, R16, R22 ;  /* 0x0000001017107223 */ /* 0x002fe20000000016 */
[----:B---3--:R-:W-:Y:S02]  /*0c50*/  I2FP.F32.U32 R14, R14 ;  /* 0x0000000e000e7245 */ /* 0x008fe40000201000 */
[----:B----4-:R-:W-:-:S03]  /*0c60*/  I2FP.F32.U32 R12, R12 ;  /* 0x0000000c000c7245 */ /* 0x010fc60000201000 */
[----:B------:R-:W-:Y:S01]  /*0c70*/  FFMA R14, R25, R14, R16 ;  /* 0x0000000e190e7223 */ /* 0x000fe20000000010 */
[----:B-----5:R-:W-:-:S03]  /*0c80*/  I2FP.F32.U32 R18, R18 ;  /* 0x0000001200127245 */ /* 0x020fc60000201000 */
[----:B0-----:R-:W-:-:S04]  /*0c90*/  FFMA R12, R17, R12, R14 ;  /* 0x0000000c110c7223 */ /* 0x001fc8000000000e */
[----:B------:R-:W-:-:S07]  /*0ca0*/  FFMA R22, R27, R18, R12 ;  /* 0x000000121b167223 */ /* 0x000fce000000000c */
.L_x_6:
[----:B------:R-:W-:Y:S05]  /*0cb0*/  @!P1 BRA `(.L_x_5) ;  /* 0x0000000000bc9947 */ /* 0x000fea0003800000 */
[----:B------:R-:W-:Y:S02]  /*0cc0*/  ISETP.NE.AND P2, PT, R2, 0x1, PT ;  /* 0x000000010200780c */ /* 0x000fe40003f45270 */
[----:B------:R-:W-:-:S04]  /*0cd0*/  LOP3.LUT R12, R5, 0x1, RZ, 0xc0, !PT ;  /* 0x00000001050c7812 */ /* 0x000fc800078ec0ff */
[----:B------:R-:W-:-:S07]  /*0ce0*/  ISETP.NE.U32.AND P1, PT, R12, 0x1, PT ;  /* 0x000000010c00780c */ /* 0x000fce0003f25070 */
[----:B------:R-:W-:Y:S06]  /*0cf0*/  @!P2 BRA `(.L_x_7) ;  /* 0x00000000006ca947 */ /* 0x000fec0003800000 */
[----:B------:R-:W0:Y:S01]  /*0d00*/  LDCU UR6, c[0x0][0x394] ;  /* 0x00007280ff0677ac */ /* 0x000e220008000800 */
[----:B------:R-:W-:Y:S01]  /*0d10*/  IMAD.IADD R2, R3, 0x1, R21 ;  /* 0x0000000103027824 */ /* 0x000fe200078e0215 */
[----:B------:R-:W1:Y:S03]  /*0d20*/  LDCU.64 UR10, c[0x0][0x380] ;  /* 0x00007000ff0a77ac */ /* 0x000e660008000a00 */
[C---:B------:R-:W-:Y:S01]  /*0d30*/  VIADD R12, R2.reuse, 0x1 ;  /* 0x00000001020c7836 */ /* 0x040fe20000000000 */
[----:B0-----:R-:W-:-:S04]  /*0d40*/  ISETP.GE.AND P2, PT, R2, UR6, PT ;  /* 0x0000000602007c0c */ /* 0x001fc8000bf46270 */
[----:B------:R-:W-:Y:S02]  /*0d50*/  SEL R2, R2, UR4, !P2 ;  /* 0x0000000402027c07 */ /* 0x000fe4000d000000 */
[C---:B------:R-:W-:Y:S02]  /*0d60*/  ISETP.GE.AND P2, PT, R12.reuse, UR6, PT ;  /* 0x000000060c007c0c */ /* 0x040fe4000bf46270 */
[----:B------:R-:W-:Y:S02]  /*0d70*/  VIMNMX R2, PT, PT, RZ, R2, !PT ;  /* 0x00000002ff027248 */ /* 0x000fe40007fe0100 */
[----:B------:R-:W-:-:S03]  /*0d80*/  SEL R12, R12, UR4, !P2 ;  /* 0x000000040c0c7c07 */ /* 0x000fc6000d000000 */
[----:B------:R-:W-:Y:S01]  /*0d90*/  IMAD R2, R11, UR6, R2 ;  /* 0x000000060b027c24 */ /* 0x000fe2000f8e0202 */
[----:B------:R-:W-:-:S05]  /*0da0*/  VIMNMX R12, PT, PT, RZ, R12, !PT ;  /* 0x0000000cff0c7248 */ /* 0x000fca0007fe0100 */
[----:B------:R-:W-:Y:S01]  /*0db0*/  IMAD R15, R11, UR6, R12 ;  /* 0x000000060b0f7c24 */ /* 0x000fe2000f8e020c */
[----:B-1----:R-:W-:-:S04]  /*0dc0*/  IADD3 R12, P2, PT, R2, UR10, RZ ;  /* 0x0000000a020c7c10 */ /* 0x002fc8000ff5e0ff */
[----:B------:R-:W-:Y:S02]  /*0dd0*/  LEA.HI.X.SX32 R13, R2, UR11, 0x1, P2 ;  /* 0x0000000b020d7c11 */ /* 0x000fe400090f0eff */
[----:B------:R-:W-:-:S03]  /*0de0*/  IADD3 R14, P2, PT, R15, UR10, RZ ;  /* 0x0000000a0f0e7c10 */ /* 0x000fc6000ff5e0ff */
[----:B------:R-:W2:Y:S01]  /*0df0*/  LDG.E.U8 R12, desc[UR8][R12.64] ;  /* 0x000000080c0c7981 */ /* 0x000ea2000c1e1100 */
[----:B------:R-:W-:-:S05]  /*0e00*/  LEA.HI.X.SX32 R15, R15, UR11, 0x1, P2 ;  /* 0x0000000b0f0f7c11 */ /* 0x000fca00090f0eff */
[----:B------:R-:W3:Y:S01]  /*0e10*/  LDG.E.U8 R14, desc[UR8][R14.64] ;  /* 0x000000080e0e7981 */ /* 0x000ee2000c1e1100 */
[----:B------:R-:W-:-:S04]  /*0e20*/  IMAD.IADD R2, R10, 0x1, R21 ;  /* 0x000000010a027824 */ /* 0x000fc800078e0215 */
[----:B------:R-:W-:-:S04]  /*0e30*/  IMAD.SHL.U32 R2, R2, 0x4, RZ ;  /* 0x0000000402027824 */ /* 0x000fc800078e00ff */
[----:B------:R-:W0:Y:S08]  /*0e40*/  LDC R17, c[0x3][R2] ;  /* 0x00c0000002117b82 */ /* 0x000e300000000800 */
[----:B------:R-:W1:Y:S01]  /*0e50*/  LDC R19, c[0x3][R2+0x4] ;  /* 0x00c0010002137b82 */ /* 0x000e620000000800 */
[----:B------:R-:W-:Y:S01]  /*0e60*/  VIADD R21, R21, 0x2 ;  /* 0x0000000215157836 */ /* 0x000fe20000000000 */
[----:B--2---:R-:W-:-:S05]  /*0e70*/  I2FP.F32.U32 R16, R12 ;  /* 0x0000000c00107245 */ /* 0x004fca0000201000 */
[----:B0-----:R-:W-:Y:S01]  /*0e80*/  FFMA R16, R17, R16, R22 ;  /* 0x0000001011107223 */ /* 0x001fe20000000016 */
[----:B---3--:R-:W-:-:S05]  /*0e90*/  I2FP.F32.U32 R18, R14 ;  /* 0x0000000e00127245 */ /* 0x008fca0000201000 */
[----:B-1----:R-:W-:-:S07]  /*0ea0*/  FFMA R22, R19, R18, R16 ;  /* 0x0000001213167223 */ /* 0x002fce0000000010 */
.L_x_7:
[----:B------:R-:W-:Y:S05]  /*0eb0*/  @!P1 BRA `(.L_x_5) ;  /* 0x00000000003c9947 */ /* 0x000fea0003800000 */
[----:B------:R-:W0:Y:S01]  /*0ec0*/  LDCU UR6, c[0x0][0x394] ;  /* 0x00007280ff0677ac */ /* 0x000e220008000800 */
[----:B------:R-:W-:Y:S01]  /*0ed0*/  IMAD.IADD R2, R3, 0x1, R21 ;  /* 0x0000000103027824 */ /* 0x000fe200078e0215 */
[----:B------:R-:W1:Y:S04]  /*0ee0*/  LDCU.64 UR10, c[0x0][0x380] ;  /* 0x00007000ff0a77ac */ /* 0x000e680008000a00 */
[----:B0-----:R-:W-:-:S04]  /*0ef0*/  ISETP.GE.AND P1, PT, R2, UR6, PT ;  /* 0x0000000602007c0c */ /* 0x001fc8000bf26270 */
[----:B------:R-:W-:-:S04]  /*0f00*/  SEL R2, R2, UR4, !P1 ;  /* 0x0000000402027c07 */ /* 0x000fc8000c800000 */
[----:B------:R-:W-:-:S05]  /*0f10*/  VIMNMX R2, PT, PT, RZ, R2, !PT ;  /* 0x00000002ff027248 */ /* 0x000fca0007fe0100 */
[----:B------:R-:W-:-:S05]  /*0f20*/  IMAD R2, R11, UR6, R2 ;  /* 0x000000060b027c24 */ /* 0x000fca000f8e0202 */
[----:B-1----:R-:W-:-:S04]  /*0f30*/  IADD3 R12, P1, PT, R2, UR10, RZ ;  /* 0x0000000a020c7c10 */ /* 0x002fc8000ff3e0ff */
[----:B------:R-:W-:-:S05]  /*0f40*/  LEA.HI.X.SX32 R13, R2, UR11, 0x1, P1 ;  /* 0x0000000b020d7c11 */ /* 0x000fca00088f0eff */
[----:B------:R-:W2:Y:S01]  /*0f50*/  LDG.E.U8 R12, desc[UR8][R12.64] ;  /* 0x000000080c0c7981 */ /* 0x000ea2000c1e1100 */
[----:B------:R-:W-:-:S04]  /*0f60*/  IMAD.IADD R10, R10, 0x1, R21 ;  /* 0x000000010a0a7824 */ /* 0x000fc800078e0215 */
[----:B------:R-:W-:-:S04]  /*0f70*/  IMAD.SHL.U32 R10, R10, 0x4, RZ ;  /* 0x000000040a0a7824 */ /* 0x000fc800078e00ff */
[----:B------:R-:W0:Y:S01]  /*0f80*/  LDC R11, c[0x3][R10] ;  /* 0x00c000000a0b7b82 */ /* 0x000e220000000800 */
[----:B--2---:R-:W-:-:S05]  /*0f90*/  I2FP.F32.U32 R2, R12 ;  /* 0x0000000c00027245 */ /* 0x004fca0000201000 */
[----:B0-----:R-:W-:-:S07]  /*0fa0*/  FFMA R22, R11, R2, R22 ;  /* 0x000000020b167223 */ /* 0x001fce0000000016 */
.L_x_5:
[----:B------:R-:W-:Y:S05]  /*0fb0*/  @P0 BRA `(.L_x_8) ;  /* 0xfffffff0008c0947 */ /* 0x000fea000383ffff */
.L_x_2:
[----:B------:R-:W-:Y:S01]  /*0fc0*/  FSETP.GT.AND P0, PT, R22, 255, PT ;  /* 0x437f00001600780b */ /* 0x000fe20003f04000 */
[----:B------:R-:W-:Y:S01]  /*0fd0*/  BSSY.RECONVERGENT B0, `(.L_x_9) ;  /* 0x0000007000007945 */ /* 0x000fe20003800200 */
[----:B------:R-:W-:-:S11]  /*0fe0*/  IMAD.MOV.U32 R4, RZ, RZ, 0xff ;  /* 0x000000ffff047424 */ /* 0x000fd600078e00ff */
[----:B------:R-:W-:Y:S05]  /*0ff0*/  @P0 BRA `(.L_x_10) ;  /* 0x0000000000100947 */ /* 0x000fea0003800000 */
[----:B------:R-:W-:Y:S02]  /*1000*/  FSETP.GEU.AND P0, PT, R22, RZ, PT ;  /* 0x000000ff1600720b */ /* 0x000fe40003f0e000 */
[----:B------:R-:W-:-:S11]  /*1010*/  PRMT R4, RZ, 0x7610, R4 ;  /* 0x00007610ff047816 */ /* 0x000fd60000000004 */
[----:B------:R-:W0:Y:S02]  /*1020*/  @P0 F2I.TRUNC.NTZ R22, R22 ;  /* 0x0000001600160305 */ /* 0x000e24000020f100 */
[----:B0-----:R-:W-:-:S07]  /*1030*/  @P0 PRMT R4, R22, 0x7610, R4 ;  /* 0x0000761016040816 */ /* 0x001fce0000000004 */
.L_x_10:
[----:B------:R-:W-:Y:S05]  /*1040*/  BSYNC.RECONVERGENT B0 ;  /* 0x0000000000007941 */ /* 0x000fea0003800200 */
.L_x_9:
[----:B------:R-:W0:Y:S01]  /*1050*/  LDCU UR6, c[0x0][0x394] ;  /* 0x00007280ff0677ac */ /* 0x000e220008000800 */
[----:B------:R-:W1:Y:S01]  /*1060*/  LDCU.64 UR4, c[0x0][0x388] ;  /* 0x00007100ff0477ac */ /* 0x000e620008000a00 */
[----:B0-----:R-:W-:-:S05]  /*1070*/  IMAD R0, R0, UR6, R3 ;  /* 0x0000000600007c24 */ /* 0x001fca000f8e0203 */
[----:B-1----:R-:W-:-:S04]  /*1080*/  IADD3 R2, P0, PT, R0, UR4, RZ ;  /* 0x0000000400027c10 */ /* 0x002fc8000ff1e0ff */
[----:B------:R-:W-:-:S05]  /*1090*/  LEA.HI.X.SX32 R3, R0, UR5, 0x1, P0 ;  /* 0x0000000500037c11 */ /* 0x000fca00080f0eff */
[----:B------:R-:W-:Y:S01]  /*10a0*/  STG.E.U8 desc[UR8][R2.64], R4 ;  /* 0x0000000402007986 */ /* 0x000fe2000c101108 */
[----:B------:R-:W-:Y:S05]  /*10b0*/  EXIT ;  /* 0x000000000000794d */ /* 0x000fea0003800000 */
.L_x_11:
        /* <DEDUP_REMOVED lines=12> */
.L_x_28:


//--------------------- .text._Z17box_filter_sharedPKhPhiiPKfi --------------------------
	.section	.text._Z17box_filter_sharedPKhPhiiPKfi,"ax",@progbits
	.align	128
        .global         _Z17box_filter_sharedPKhPhiiPKfi
        .type           _Z17box_filter_sharedPKhPhiiPKfi,@function
        .size           _Z17box_filter_sharedPKhPhiiPKfi,(.L_x_29 - _Z17box_filter_sharedPKhPhiiPKfi)
        .other          _Z17box_filter_sharedPKhPhiiPKfi,@"STO_CUDA_ENTRY STV_DEFAULT"
_Z17box_filter_sharedPKhPhiiPKfi:
.text._Z17box_filter_sharedPKhPhiiPKfi:
[----:B------:R-:W-:Y:S08]  /*0000*/  LDC R1, c[0x0][0x37c] ;  /* 0x0000df00ff017b82 */ /* 0x000ff00000000800 */
[----:B------:R-:W0:Y:S01]  /*0010*/  LDC R13, c[0x0][0x360] ;  /* 0x0000d800ff0d7b82 */ /* 0x000e220000000800 */
[----:B------:R-:W1:Y:S01]  /*0020*/  S2R R9, SR_TID.X ;  /* 0x0000000000097919 */ /* 0x000e620000002100 */
[----:B------:R-:W2:Y:S01]  /*0030*/  LDCU.64 UR8, c[0x0][0x358] ;  /* 0x00006b00ff0877ac */ /* 0x000ea20008000a00 */
[----:B------:R-:W3:Y:S05]  /*0040*/  S2R R8, SR_TID.Y ;  /* 0x0000000000087919 */ /* 0x000eea0000002200 */
[----:B------:R-:W0:Y:S08]  /*0050*/  LDC R2, c[0x0][0x3a0] ;  /* 0x0000e800ff027b82 */ /* 0x000e300000000800 */
[----:B------:R-:W4:Y:S08]  /*0060*/  LDC R12, c[0x0][0x364] ;  /* 0x0000d900ff0c7b82 */ /* 0x000f300000000800 */
[----:B------:R-:W5:Y:S08]  /*0070*/  S2UR UR4, SR_CTAID.X ;  /* 0x00000000000479c3 */ /* 0x000f700000002500 */
[----:B------:R-:W2:Y:S01]  /*0080*/  S2UR UR5, SR_CTAID.Y ;  /* 0x00000000000579c3 */ /* 0x000ea20000002600 */
[----:B0-----:R-:W-:-:S02]  /*0090*/  IADD3 R4, PT, PT, R13, -0x1, R2 ;  /* 0xffffffff0d047810 */ /* 0x001fc40007ffe002 */
[----:B----4-:R-:W-:Y:S02]  /*00a0*/  IADD3 R5, PT, PT, R12, -0x1, R2 ;  /* 0xffffffff0c057810 */ /* 0x010fe40007ffe002 */
[----:B------:R-:W-:-:S03]  /*00b0*/  LEA.HI R2, R2, R2, RZ, 0x1 ;  /* 0x0000000202027211 */ /* 0x000fc600078f08ff */
[----:B------:R-:W-:Y:S01]  /*00c0*/  IMAD R5, R4, R5, RZ ;  /* 0x0000000504057224 */ /* 0x000fe200078e02ff */
[----:B------:R-:W-:Y:S01]  /*00d0*/  SHF.R.S32.HI R2, RZ, 0x1, R2 ;  /* 0x00000001ff027819 */ /* 0x000fe20000011402 */
[----:B-----5:R-:W-:-:S03]  /*00e0*/  IMAD R11, R13, UR4, RZ ;  /* 0x000000040d0b7c24 */ /* 0x020fc6000f8e02ff */
[----:B------:R-:W-:Y:S01]  /*00f0*/  ISETP.GE.AND P0, PT, R5, 0x1, PT ;  /* 0x000000010500780c */ /* 0x000fe20003f06270 */
[----:B-1----:R-:W-:Y:S02]  /*0100*/  IMAD.IADD R3, R11, 0x1, R9 ;  /* 0x000000010b037824 */ /* 0x002fe400078e0209 */
[----:B--2---:R-:W-:-:S04]  /*0110*/  IMAD R7, R12, UR5, RZ ;  /* 0x000000050c077c24 */ /* 0x004fc8000f8e02ff */
[----:B---3--:R-:W-:-:S06]  /*0120*/  IMAD.IADD R0, R7, 0x1, R8 ;  /* 0x0000000107007824 */ /* 0x008fcc00078e0208 */
[----:B------:R-:W-:Y:S05]  /*0130*/  @!P0 BRA `(.L_x_12) ;  /* 0x0000000000f88947 */ /* 0x000fea0003800000 */
[----:B------:R-:W0:Y:S01]  /*0140*/  LDCU.64 UR4, c[0x0][0x390] ;  /* 0x00007200ff0477ac */ /* 0x000e220008000a00 */
[----:B------:R-:W-:Y:S02]  /*0150*/  IMAD R12, R13, R12, RZ ;  /* 0x0000000c0d0c7224 */ /* 0x000fe400078e02ff */
[--C-:B------:R-:W-:Y:S01]  /*0160*/  IMAD.IADD R10, R7, 0x1, -R2.reuse ;  /* 0x00000001070a7824 */ /* 0x100fe200078e0a02 */
[----:B------:R-:W1:Y:S01]  /*0170*/  LDCU.64 UR12, c[0x0][0x390] ;  /* 0x00007200ff0c77ac */ /* 0x000e620008000a00 */
[----:B------:R-:W-:Y:S02]  /*0180*/  IMAD.IADD R11, R11, 0x1, -R2 ;  /* 0x000000010b0b7824 */ /* 0x000fe400078e0a02 */
[----:B------:R-:W-:Y:S01]  /*0190*/  IMAD R13, R13, R8, R9 ;  /* 0x000000080d0d7224 */ /* 0x000fe200078e0209 */
[----:B------:R-:W2:Y:S01]  /*01a0*/  LDCU.64 UR10, c[0x0][0x380] ;  /* 0x00007000ff0a77ac */ /* 0x000ea20008000a00 */
[----:B------:R-:W-:Y:S01]  /*01b0*/  IMAD.MOV.U32 R14, RZ, RZ, RZ ;  /* 0x000000ffff0e7224 */ /* 0x000fe200078e00ff */
[----:B0-----:R-:W-:-:S02]  /*01c0*/  UIADD3 UR4, UPT, UPT, UR4, -0x1, URZ ;  /* 0xffffffff04047890 */ /* 0x001fc4000fffe0ff */
[----:B------:R-:W-:-:S12]  /*01d0*/  UIADD3 UR5, UPT, UPT, UR5, -0x1, URZ ;  /* 0xffffffff05057890 */ /* 0x000fd8000fffe0ff */
.L_x_15:
[----:B------:R-:W-:Y:S01]  /*01e0*/  VIADDMNMX R15, R5, -R14, R12, PT ;  /* 0x8000000e050f7246 */ /* 0x000fe2000380010c */
[----:B------:R-:W-:Y:S03]  /*01f0*/  BSSY.RECONVERGENT B0, `(.L_x_13) ;  /* 0x000002f000007945 */ /* 0x000fe60003800200 */
[----:B------:R-:W-:-:S13]  /*0200*/  ISETP.GE.AND P0, PT, R13, R15, PT ;  /* 0x0000000f0d00720c */ /* 0x000fda0003f06270 */
[----:B0-----:R-:W-:Y:S05]  /*0210*/  @P0 BRA `(.L_x_14) ;  /* 0x0000000000b00947 */ /* 0x001fea0003800000 */
[-C--:B------:R-:W-:Y:S01]  /*0220*/  IABS R16, R4.reuse ;  /* 0x0000000400107213 */ /* 0x080fe20000000000 */
[----:B------:R-:W-:Y:S01]  /*0230*/  IMAD.IADD R17, R13, 0x1, R14 ;  /* 0x000000010d117824 */ /* 0x000fe200078e020e */
[----:B------:R-:W-:Y:S02]  /*0240*/  IABS R20, R4 ;  /* 0x0000000400147213 */ /* 0x000fe40000000000 */
[----:B------:R-:W0:Y:S03]  /*0250*/  I2F.RP R18, R16 ;  /* 0x0000001000127306 */ /* 0x000e260000209400 */
[----:B------:R-:W-:-:S05]  /*0260*/  IMAD.MOV R20, RZ, RZ, -R20 ;  /* 0x000000ffff147224 */ /* 0x000fca00078e0a14 */
[----:B0-----:R-:W0:Y:S02]  /*0270*/  MUFU.RCP R18, R18 ;  /* 0x0000001200127308 */ /* 0x001e240000001000 */
[----:B0-----:R-:W-:Y:S02]  /*0280*/  IADD3 R6, PT, PT, R18, 0xffffffe, RZ ;  /* 0x0ffffffe12067810 */ /* 0x001fe40007ffe0ff */
[----:B------:R-:W-:-:S04]  /*0290*/  IABS R18, R17 ;  /* 0x0000001100127213 */ /* 0x000fc80000000000 */
[----:B------:R0:W3:Y:S02]  /*02a0*/  F2I.FTZ.U32.TRUNC.NTZ R7, R6 ;  /* 0x0000000600077305 */ /* 0x0000e4000021f000 */
[----:B0-----:R-:W-:Y:S02]  /*02b0*/  IMAD.MOV.U32 R6, RZ, RZ, RZ ;  /* 0x000000ffff067224 */ /* 0x001fe400078e00ff */
[----:B---3--:R-:W-:-:S04]  /*02c0*/  IMAD.MOV R19, RZ, RZ, -R7 ;  /* 0x000000ffff137224 */ /* 0x008fc800078e0a07 */
[----:B------:R-:W-:-:S04]  /*02d0*/  IMAD R19, R19, R16, RZ ;  /* 0x0000001013137224 */ /* 0x000fc800078e02ff */
[----:B------:R-:W-:Y:S01]  /*02e0*/  IMAD.HI.U32 R7, R7, R19, R6 ;  /* 0x0000001307077227 */ /* 0x000fe200078e0006 */
[----:B------:R-:W-:-:S03]  /*02f0*/  LOP3.LUT R6, R17, R4, RZ, 0x3c, !PT ;  /* 0x0000000411067212 */ /* 0x000fc600078e3cff */
[----:B------:R-:W-:Y:S01]  /*0300*/  IMAD.MOV.U32 R19, RZ, RZ, R20 ;  /* 0x000000ffff137224 */ /* 0x000fe200078e0014 */
[----:B------:R-:W-:Y:S01]  /*0310*/  ISETP.GE.AND P2, PT, R6, RZ, PT ;  /* 0x000000ff0600720c */ /* 0x000fe20003f46270 */
[----:B------:R-:W-:-:S04]  /*0320*/  IMAD.HI.U32 R7, R7, R18, RZ ;  /* 0x0000001207077227 */ /* 0x000fc800078e00ff */
[----:B------:R-:W-:-:S05]  /*0330*/  IMAD R19, R7, R19, R18 ;  /* 0x0000001307137224 */ /* 0x000fca00078e0212 */
[----:B------:R-:W-:-:S13]  /*0340*/  ISETP.GT.U32.AND P1, PT, R16, R19, PT ;  /* 0x000000131000720c */ /* 0x000fda0003f24070 */
[-C--:B------:R-:W-:Y:S01]  /*0350*/  @!P1 IADD3 R19, PT, PT, R19, -R16.reuse, RZ ;  /* 0x8000001013139210 */ /* 0x080fe20007ffe0ff */
[----:B------:R-:W-:Y:S01]  /*0360*/  @!P1 VIADD R7, R7, 0x1 ;  /* 0x0000000107079836 */ /* 0x000fe20000000000 */
[----:B------:R-:W-:Y:S02]  /*0370*/  ISETP.NE.AND P1, PT, R4, RZ, PT ;  /* 0x000000ff0400720c */ /* 0x000fe40003f25270 */
[----:B------:R-:W-:-:S13]  /*0380*/  ISETP.GE.U32.AND P0, PT, R19, R16, PT ;  /* 0x000000101300720c */ /* 0x000fda0003f06070 */
[----:B------:R-:W-:-:S04]  /*0390*/  @P0 VIADD R7, R7, 0x1 ;  /* 0x0000000107070836 */ /* 0x000fc80000000000 */
[----:B------:R-:W-:Y:S01]  /*03a0*/  @!P2 IMAD.MOV R7, RZ, RZ, -R7 ;  /* 0x000000ffff07a224 */ /* 0x000fe200078e0a07 */
[----:B------:R-:W-:-:S05]  /*03b0*/  @!P1 LOP3.LUT R7, RZ, R4, RZ, 0x33, !PT ;  /* 0x00000004ff079212 */ /* 0x000fca00078e33ff */
[--C-:B------:R-:W-:Y:S02]  /*03c0*/  IMAD.MOV R6, RZ, RZ, -R7.reuse ;  /* 0x000000ffff067224 */ /* 0x100fe400078e0a07 */
[----:B------:R-:W-:Y:S02]  /*03d0*/  IMAD.IADD R7, R10, 0x1, R7 ;  /* 0x000000010a077824 */ /* 0x000fe400078e0207 */
[----:B------:R-:W-:-:S03]  /*03e0*/  IMAD R6, R4, R6, R17 ;  /* 0x0000000604067224 */ /* 0x000fc600078e0211 */
[----:B-1----:R-:W-:Y:S02]  /*03f0*/  ISETP.GE.AND P0, PT, R7, UR12, PT ;  /* 0x0000000c07007c0c */ /* 0x002fe4000bf06270 */
[----:B------:R-:W-:Y:S02]  /*0400*/  IADD3 R6, PT, PT, R11, R6, RZ ;  /* 0x000000060b067210 */ /* 0x000fe40007ffe0ff */
[----:B------:R-:W-:Y:S02]  /*0410*/  VIMNMX R7, PT, PT, RZ, R7, !PT ;  /* 0x00000007ff077248 */ /* 0x000fe40007fe0100 */
[----:B------:R-:W-:Y:S02]  /*0420*/  ISETP.GE.AND P1, PT, R6, UR13, PT ;  /* 0x0000000d06007c0c */ /* 0x000fe4000bf26270 */
[----:B------:R-:W-:Y:S02]  /*0430*/  VIMNMX R6, PT, PT, RZ, R6, !PT ;  /* 0x00000006ff067248 */ /* 0x000fe40007fe0100 */
[----:B------:R-:W-:-:S02]  /*0440*/  SEL R7, R7, UR4, !P0 ;  /* 0x0000000407077c07 */ /* 0x000fc4000c000000 */
[----:B------:R-:W-:-:S05]  /*0450*/  SEL R6, R6, UR5, !P1 ;  /* 0x0000000506067c07 */ /* 0x000fca000c800000 */
[----:B------:R-:W-:-:S05]  /*0460*/  IMAD R7, R7, UR13, R6 ;  /* 0x0000000d07077c24 */ /* 0x000fca000f8e0206 */
[----:B--2---:R-:W-:-:S04]  /*0470*/  IADD3 R6, P0, PT, R7, UR10, RZ ;  /* 0x0000000a07067c10 */ /* 0x004fc8000ff1e0ff */
[----:B------:R-:W-:-:S05]  /*0480*/  LEA.HI.X.SX32 R7, R7, UR11, 0x1, P0 ;  /* 0x0000000b07077c11 */ /* 0x000fca00080f0eff */
[----:B------:R-:W2:Y:S01]  /*0490*/  LDG.E.U8 R6, desc[UR8][R6.64] ;  /* 0x0000000806067981 */ /* 0x000ea2000c1e1100 */
[----:B------:R-:W0:Y:S01]  /*04a0*/  S2UR UR7, SR_CgaCtaId ;  /* 0x00000000000779c3 */ /* 0x000e220000008800 */
[----:B------:R-:W-:Y:S02]  /*04b0*/  UMOV UR6, 0x400 ;  /* 0x0000040000067882 */ /* 0x000fe40000000000 */
[----:B0-----:R-:W-:-:S09]  /*04c0*/  ULEA UR6, UR7, UR6, 0x18 ;  /* 0x0000000607067291 */ /* 0x001fd2000f8ec0ff */
[----:B--2---:R0:W-:Y:S03]  /*04d0*/  STS.U8 [R17+UR6], R6 ;  /* 0x0000000611007988 */ /* 0x0041e60008000006 */
.L_x_14:
[----:B-12---:R-:W-:Y:S05]  /*04e0*/  BSYNC.RECONVERGENT B0 ;  /* 0x0000000000007941 */ /* 0x006fea0003800200 */
.L_x_13:
[----:B------:R-:W-:-:S05]  /*04f0*/  IMAD.IADD R14, R15, 0x1, R14 ;  /* 0x000000010f0e7824 */ /* 0x000fca00078e020e */
[----:B------:R-:W-:-:S13]  /*0500*/  ISETP.GE.AND P0, PT, R14, R5, PT ;  /* 0x000000050e00720c */ /* 0x000fda0003f06270 */
[----:B------:R-:W-:Y:S05]  /*0510*/  @!P0 BRA `(.L_x_15) ;  /* 0xfffffffc00308947 */ /* 0x000fea000383ffff */
.L_x_12:
[----:B------:R-:W1:Y:S01]  /*0520*/  LDCU.64 UR6, c[0x0][0x390] ;  /* 0x00007200ff0677ac */ /* 0x000e620008000a00 */
[----:B------:R-:W-:Y:S01]  /*0530*/  BAR.SYNC.DEFER_BLOCKING 0x0 ;  /* 0x0000000000007b1d */ /* 0x000fe20000010000 */
[----:B-1----:R-:W-:-:S04]  /*0540*/  ISETP.GE.AND P0, PT, R0, UR6, PT ;  /* 0x0000000600007c0c */ /* 0x002fc8000bf06270 */
[----:B------:R-:W-:-:S13]  /*0550*/  ISETP.GE.OR P0, PT, R3, UR7, P0 ;  /* 0x0000000703007c0c */ /* 0x000fda0008706670 */
[----:B------:R-:W-:Y:S05]  /*0560*/  @P0 EXIT ;  /* 0x000000000000094d */ /* 0x000fea0003800000 */
[----:B------:R-:W1:Y:S01]  /*0570*/  LDCU UR4, c[0x0][0x3a0] ;  /* 0x00007400ff0477ac */ /* 0x000e620008000800 */
[----:B------:R-:W-:Y:S01]  /*0580*/  IMAD.MOV.U32 R20, RZ, RZ, RZ ;  /* 0x000000ffff147224 */ /* 0x000fe200078e00ff */
[----:B-1----:R-:W-:-:S09]  /*0590*/  UISETP.GE.AND UP0, UPT, UR4, -0x1, UPT ;  /* 0xffffffff0400788c */ /* 0x002fd2000bf06270 */
[----:B------:R-:W-:Y:S05]  /*05a0*/  BRA.U !UP0, `(.L_x_16) ;  /* 0x0000000908107547 */ /* 0x000fea000b800000 */
[----:B------:R-:W1:Y:S01]  /*05b0*/  S2R R7, SR_CgaCtaId ;  /* 0x0000000000077919 */ /* 0x000e620000008800 */
[----:B------:R-:W-:Y:S01]  /*05c0*/  IABS R5, R2 ;  /* 0x0000000200057213 */ /* 0x000fe20000000000 */
[----:B------:R-:W-:Y:S01]  /*05d0*/  IMAD.MOV.U32 R20, RZ, RZ, RZ ;  /* 0x000000ffff147224 */ /* 0x000fe200078e00ff */
[----:B0-----:R-:W-:-:S03]  /*05e0*/  MOV R6, 0x400 ;  /* 0x0000040000067802 */ /* 0x001fc60000000f00 */
[----:B------:R-:W-:-:S04]  /*05f0*/  IMAD.IADD R5, R2, 0x1, R5 ;  /* 0x0000000102057824 */ /* 0x000fc800078e0205 */
[----:B------:R-:W-:-:S05]  /*0600*/  VIADD R12, R5, 0x1 ;  /* 0x00000001050c7836 */ /* 0x000fca0000000000 */
[C---:B------:R-:W-:Y:S02]  /*0610*/  LOP3.LUT R24, R12.reuse, 0x7, RZ, 0xc0, !PT ;  /* 0x000000070c187812 */ /* 0x040fe400078ec0ff */
[C---:B------:R-:W-:Y:S02]  /*0620*/  LOP3.LUT R13, R12.reuse, 0xfffffff8, RZ, 0xc0, !PT ;  /* 0xfffffff80c0d7812 */ /* 0x040fe400078ec0ff */
[----:B------:R-:W-:Y:S01]  /*0630*/  LOP3.LUT R12, R12, 0x3, RZ, 0xc0, !PT ;  /* 0x000000030c0c7812 */ /* 0x000fe200078ec0ff */
[----:B------:R-:W-:Y:S02]  /*0640*/  VIADD R11, R24, 0xffffffff ;  /* 0xffffffff180b7836 */ /* 0x000fe40000000000 */
[----:B------:R-:W-:-:S03]  /*0650*/  IMAD.MOV R13, RZ, RZ, -R13 ;  /* 0x000000ffff0d7224 */ /* 0x000fc600078e0a0d */
[----:B------:R-:W-:Y:S02]  /*0660*/  ISETP.GE.U32.AND P1, PT, R11, 0x3, PT ;  /* 0x000000030b00780c */ /* 0x000fe40003f26070 */
[----:B-1----:R-:W-:Y:S01]  /*0670*/  LEA R10, R7, R6, 0x18 ;  /* 0x00000006070a7211 */ /* 0x002fe200078ec0ff */
[----:B------:R-:W-:Y:S01]  /*0680*/  IMAD.MOV R7, RZ, RZ, -R2 ;  /* 0x000000ffff077224 */ /* 0x000fe200078e0a02 */
[C---:B------:R-:W-:Y:S02]  /*0690*/  IADD3 R6, PT, PT, R2.reuse, R8, RZ ;  /* 0x0000000802067210 */ /* 0x040fe40007ffe0ff */
[----:B------:R-:W-:Y:S01]  /*06a0*/  IADD3 R8, PT, PT, R9, 0x3, R10 ;  /* 0x0000000309087810 */ /* 0x000fe20007ffe00a */
[----:B------:R-:W-:Y:S02]  /*06b0*/  IMAD.IADD R10, R2, 0x1, R9 ;  /* 0x00000001020a7824 */ /* 0x000fe400078e0209 */
[----:B------:R-:W-:-:S07]  /*06c0*/  IMAD.MOV.U32 R11, RZ, RZ, R7 ;  /* 0x000000ffff0b7224 */ /* 0x000fce00078e0007 */
.L_x_22:
[----:B------:R-:W0:Y:S01]  /*06d0*/  LDCU UR4, c[0x0][0x3a0] ;  /* 0x00007400ff0477ac */ /* 0x000e220008000800 */
[----:B------:R-:W-:Y:S01]  /*06e0*/  ISETP.GE.U32.AND P3, PT, R5, 0x7, PT ;  /* 0x000000070500780c */ /* 0x000fe20003f66070 */
[----:B------:R-:W-:Y:S01]  /*06f0*/  IMAD.IADD R17, R2, 0x1, R11 ;  /* 0x0000000102117824 */ /* 0x000fe200078e020b */
[----:B------:R-:W-:Y:S01]  /*0700*/  IABS R14, R2 ;  /* 0x00000002000e7213 */ /* 0x000fe20000000000 */
[----:B------:R-:W-:Y:S01]  /*0710*/  IMAD.MOV.U32 R16, RZ, RZ, R7 ;  /* 0x000000ffff107224 */ /* 0x000fe200078e0007 */
[----:B------:R-:W-:Y:S02]  /*0720*/  IADD3 R15, PT, PT, R6, R11, RZ ;  /* 0x0000000b060f7210 */ /* 0x000fe40007ffe0ff */
[C---:B------:R-:W-:Y:S01]  /*0730*/  ISETP.NE.AND P0, PT, R11.reuse, R14, PT ;  /* 0x0000000e0b00720c */ /* 0x040fe20003f05270 */
[----:B------:R-:W-:Y:S01]  /*0740*/  VIADD R11, R11, 0x1 ;  /* 0x000000010b0b7836 */ /* 0x000fe20000000000 */
[----:B------:R-:W-:Y:S01]  /*0750*/  ISETP.NE.AND P2, PT, R24, RZ, PT ;  /* 0x000000ff1800720c */ /* 0x000fe20003f45270 */
[----:B------:R-:W-:-:S02]  /*0760*/  IMAD R15, R4, R15, RZ ;  /* 0x0000000f040f7224 */ /* 0x000fc400078e02ff */
[----:B0-----:R-:W-:Y:S02]  /*0770*/  IMAD R17, R17, UR4, RZ ;  /* 0x0000000411117c24 */ /* 0x001fe4000f8e02ff */
[----:B------:R-:W-:Y:S08]  /*0780*/  @!P3 BRA `(.L_x_17) ;  /* 0x0000000000acb947 */ /* 0x000ff00003800000 */
[----:B------:R-:W-:Y:S01]  /*0790*/  IMAD.MOV.U32 R9, RZ, RZ, R17 ;  /* 0x000000ffff097224 */ /* 0x000fe200078e0011 */
[----:B------:R-:W-:Y:S01]  /*07a0*/  IADD3 R14, PT, PT, R8, R15, RZ ;  /* 0x0000000f080e7210 */ /* 0x000fe20007ffe0ff */
[----:B------:R-:W-:Y:S02]  /*07b0*/  IMAD.MOV.U32 R19, RZ, RZ, R13 ;  /* 0x000000ffff137224 */ /* 0x000fe400078e000d */
[----:B------:R-:W-:-:S07]  /*07c0*/  IMAD.MOV.U32 R16, RZ, RZ, R7 ;  /* 0x000000ffff107224 */ /* 0x000fce00078e0007 */
.L_x_18:
[----:B------:R-:W0:Y:S01]  /*07d0*/  LDS.U8 R25, [R14+-0x3] ;  /* 0xfffffd000e197984 */ /* 0x000e220000000000 */
[----:B------:R-:W-:Y:S01]  /*07e0*/  IMAD.SHL.U32 R18, R9, 0x4, RZ ;  /* 0x0000000409127824 */ /* 0x000fe200078e00ff */
[----:B------:R-:W-:Y:S01]  /*07f0*/  IADD3 R16, PT, PT, R16, 0x8, RZ ;  /* 0x0000000810107810 */ /* 0x000fe20007ffe0ff */
[----:B------:R-:W-:Y:S01]  /*0800*/  VIADD R19, R19, 0x8 ;  /* 0x0000000813137836 */ /* 0x000fe20000000000 */
[----:B------:R-:W1:Y:S01]  /*0810*/  LDS.U8 R26, [R14+-0x2] ;  /* 0xfffffe000e1a7984 */ /* 0x000e620000000000 */
[----:B------:R-:W2:Y:S01]  /*0820*/  LDC R23, c[0x3][R18] ;  /* 0x00c0000012177b82 */ /* 0x000ea20000000800 */
[----:B------:R-:W-:Y:S02]  /*0830*/  VIADD R9, R9, 0x8 ;  /* 0x0000000809097836 */ /* 0x000fe40000000000 */
[----:B------:R-:W3:Y:S01]  /*0840*/  LDS.U8 R21, [R14+-0x1] ;  /* 0xffffff000e157984 */ /* 0x000ee20000000000 */
[----:B------:R-:W-:-:S04]  /*0850*/  ISETP.NE.AND P3, PT, R19, RZ, PT ;  /* 0x000000ff1300720c */ /* 0x000fc80003f65270 */
[----:B------:R-:W4:Y:S08]  /*0860*/  LDC R22, c[0x3][R18+0x4] ;  /* 0x00c0010012167b82 */ /* 0x000f300000000800 */
[----:B------:R-:W5:Y:S01]  /*0870*/  LDC R27, c[0x3][R18+0x14] ;  /* 0x00c00500121b7b82 */ /* 0x000f620000000800 */
[----:B0-----:R-:W-:Y:S02]  /*0880*/  I2FP.F32.U32 R25, R25 ;  /* 0x0000001900197245 */ /* 0x001fe40000201000 */
[----:B-1----:R-:W-:-:S03]  /*0890*/  I2FP.F32.U32 R26, R26 ;  /* 0x0000001a001a7245 */ /* 0x002fc60000201000 */
[----:B--2---:R-:W-:Y:S02]  /*08a0*/  FFMA R23, R23, R25, R20 ;  /* 0x0000001917177223 */ /* 0x004fe40000000014 */
[----:B------:R-:W0:Y:S01]  /*08b0*/  LDS.U8 R20, [R14] ;  /* 0x000000000e147984 */ /* 0x000e220000000000 */
[----:B------:R-:W1:Y:S01]  /*08c0*/  LDC R25, c[0x3][R18+0x8] ;  /* 0x00c0020012197b82 */ /* 0x000e620000000800 */
[----:B----4-:R-:W-:Y:S01]  /*08d0*/  FFMA R26, R22, R26, R23 ;  /* 0x0000001a161a7223 */ /* 0x010fe20000000017 */
[----:B---3--:R-:W-:Y:S01]  /*08e0*/  I2FP.F32.U32 R21, R21 ;  /* 0x0000001500157245 */ /* 0x008fe20000201000 */
[----:B------:R-:W2:Y:S05]  /*08f0*/  LDS.U8 R22, [R14+0x1] ;  /* 0x000001000e167984 */ /* 0x000eaa0000000000 */
[----:B------:R-:W3:Y:S01]  /*0900*/  LDC R23, c[0x3][R18+0xc] ;  /* 0x00c0030012177b82 */ /* 0x000ee20000000800 */
[----:B-1----:R-:W-:-:S07]  /*0910*/  FFMA R26, R25, R21, R26 ;  /* 0x00000015191a7223 */ /* 0x002fce000000001a */
[----:B------:R-:W1:Y:S01]  /*0920*/  LDC R21, c[0x3][R18+0x10] ;  /* 0x00c0040012157b82 */ /* 0x000e620000000800 */
[----:B0-----:R-:W-:Y:S02]  /*0930*/  I2FP.F32.U32 R25, R20 ;  /* 0x0000001400197245 */ /* 0x001fe40000201000 */
[----:B------:R-:W0:Y:S01]  /*0940*/  LDS.U8 R20, [R14+0x2] ;  /* 0x000002000e147984 */ /* 0x000e220000000000 */
[----:B--2---:R-:W-:Y:S02]  /*0950*/  I2FP.F32.U32 R22, R22 ;  /* 0x0000001600167245 */ /* 0x004fe40000201000 */
[----:B---3--:R-:W-:Y:S02]  /*0960*/  FFMA R26, R23, R25, R26 ;  /* 0x00000019171a7223 */ /* 0x008fe4000000001a */
[----:B------:R-:W2:Y:S04]  /*0970*/  LDS.U8 R25, [R14+0x3] ;  /* 0x000003000e197984 */ /* 0x000ea80000000000 */
[----:B------:R3:W4:Y:S01]  /*0980*/  LDS.U8 R23, [R14+0x4] ;  /* 0x000004000e177984 */ /* 0x0007220000000000 */
[----:B-1----:R-:W-:-:S02]  /*0990*/  FFMA R26, R21, R22, R26 ;  /* 0x00000016151a7223 */ /* 0x002fc4000000001a */
[----:B------:R-:W1:Y:S01]  /*09a0*/  LDC R21, c[0x3][R18+0x18] ;  /* 0x00c0060012157b82 */ /* 0x000e620000000800 */
[----:B---3--:R-:W-:-:S07]  /*09b0*/  VIADD R14, R14, 0x8 ;  /* 0x000000080e0e7836 */ /* 0x008fce0000000000 */
[----:B------:R-:W3:Y:S01]  /*09c0*/  LDC R22, c[0x3][R18+0x1c] ;  /* 0x00c0070012167b82 */ /* 0x000ee20000000800 */
[----:B0-----:R-:W-:Y:S02]  /*09d0*/  I2FP.F32.U32 R20, R20 ;  /* 0x0000001400147245 */ /* 0x001fe40000201000 */
[----:B--2---:R-:W-:-:S03]  /*09e0*/  I2FP.F32.U32 R25, R25 ;  /* 0x0000001900197245 */ /* 0x004fc60000201000 */
[----:B-----5:R-:W-:Y:S01]  /*09f0*/  FFMA R20, R27, R20, R26 ;  /* 0x000000141b147223 */ /* 0x020fe2000000001a */
[----:B----4-:R-:W-:-:S03]  /*0a00*/  I2FP.F32.U32 R23, R23 ;  /* 0x0000001700177245 */ /* 0x010fc60000201000 */
[----:B-1----:R-:W-:-:S04]  /*0a10*/  FFMA R21, R21, R25, R20 ;  /* 0x0000001915157223 */ /* 0x002fc80000000014 */
[----:B---3--:R-:W-:Y:S01]  /*0a20*/  FFMA R20, R22, R23, R21 ;  /* 0x0000001716147223 */ /* 0x008fe20000000015 */
[----:B------:R-:W-:Y:S06]  /*0a30*/  @P3 BRA `(.L_x_18) ;  /* 0xfffffffc00643947 */ /* 0x000fec000383ffff */
.L_x_17:
[----:B------:R-:W-:Y:S02]  /*0a40*/  IMAD.IADD R17, R2, 0x1, R17 ;  /* 0x0000000102117824 */ /* 0x000fe400078e0211 */
[----:B------:R-:W-:Y:S01]  /*0a50*/  IMAD.IADD R15, R10, 0x1, R15 ;  /* 0x000000010a0f7824 */ /* 0x000fe200078e020f */
[----:B------:R-:W-:Y:S06]  /*0a60*/  @!P2 BRA `(.L_x_19) ;  /* 0x0000000000dca947 */ /* 0x000fec0003800000 */
[----:B------:R-:W-:Y:S01]  /*0a70*/  ISETP.NE.AND P2, PT, R12, RZ, PT ;  /* 0x000000ff0c00720c */ /* 0x000fe20003f45270 */
[----:B------:R-:W-:-:S12]  /*0a80*/  @!P1 BRA `(.L_x_20) ;  /* 0x00000000005c9947 */ /* 0x000fd80003800000 */
[----:B------:R-:W0:Y:S01]  /*0a90*/  S2UR UR5, SR_CgaCtaId ;  /* 0x00000000000579c3 */ /* 0x000e220000008800 */
[----:B------:R-:W-:Y:S01]  /*0aa0*/  UMOV UR4, 0x400 ;  /* 0x0000040000047882 */ /* 0x000fe20000000000 */
[----:B------:R-:W-:-:S05]  /*0ab0*/  IADD3 R19, PT, PT, R17, R16, RZ ;  /* 0x0000001011137210 */ /* 0x000fca0007ffe0ff */
[----:B------:R-:W-:-:S04]  /*0ac0*/  IMAD.SHL.U32 R23, R19, 0x4, RZ ;  /* 0x0000000413177824 */ /* 0x000fc800078e00ff */
[----:B------:R-:W1:Y:S08]  /*0ad0*/  LDC R25, c[0x3][R23] ;  /* 0x00c0000017197b82 */ /* 0x000e700000000800 */
[----:B------:R-:W2:Y:S01]  /*0ae0*/  LDC R22, c[0x3][R23+0x4] ;  /* 0x00c0010017167b82 */ /* 0x000ea20000000800 */
[----:B0-----:R-:W-:-:S07]  /*0af0*/  ULEA UR4, UR5, UR4, 0x18 ;  /* 0x0000000405047291 */ /* 0x001fce000f8ec0ff */
[----:B------:R-:W0:Y:S01]  /*0b00*/  LDC R19, c[0x3][R23+0x8] ;  /* 0x00c0020017137b82 */ /* 0x000e220000000800 */
[----:B------:R-:W-:Y:S01]  /*0b10*/  IADD3 R26, PT, PT, R15, UR4, R16 ;  /* 0x000000040f1a7c10 */ /* 0x000fe2000fffe010 */
[----:B------:R-:W-:-:S04]  /*0b20*/  VIADD R16, R16, 0x4 ;  /* 0x0000000410107836 */ /* 0x000fc80000000000 */
[----:B------:R-:W3:Y:S02]  /*0b30*/  LDS.U8 R27, [R26] ;  /* 0x000000001a1b7984 */ /* 0x000ee40000000000 */
[----:B------:R-:W4:Y:S02]  /*0b40*/  LDC R21, c[0x3][R23+0xc] ;  /* 0x00c0030017157b82 */ /* 0x000f240000000800 */
[----:B------:R-:W5:Y:S04]  /*0b50*/  LDS.U8 R14, [R26+0x1] ;  /* 0x000001001a0e7984 */ /* 0x000f680000000000 */
[----:B------:R-:W2:Y:S04]  /*0b60*/  LDS.U8 R9, [R26+0x2] ;  /* 0x000002001a097984 */ /* 0x000ea80000000000 */
[----:B------:R-:W0:Y:S01]  /*0b70*/  LDS.U8 R18, [R26+0x3] ;  /* 0x000003001a127984 */ /* 0x000e220000000000 */
[----:B---3--:R-:W-:-:S02]  /*0b80*/  I2FP.F32.U32 R27, R27 ;  /* 0x0000001b001b7245 */ /* 0x008fc40000201000 */
[----:B-----5:R-:W-:-:S03]  /*0b90*/  I2FP.F32.U32 R14, R14 ;  /* 0x0000000e000e7245 */ /* 0x020fc60000201000 */
[----:B-1----:R-:W-:Y:S01]  /*0ba0*/  FFMA R25, R25, R27, R20 ;  /* 0x0000001b19197223 */ /* 0x002fe20000000014 */
[----:B--2---:R-:W-:-:S03]  /*0bb0*/  I2FP.F32.U32 R9, R9 ;  /* 0x0000000900097245 */ /* 0x004fc60000201000 */
[----:B------:R-:W-:Y:S01]  /*0bc0*/  FFMA R14, R22, R14, R25 ;  /* 0x0000000e160e7223 */ /* 0x000fe20000000019 */
[----:B0-----:R-:W-:-:S03]  /*0bd0*/  I2FP.F32.U32 R18, R18 ;  /* 0x0000001200127245 */ /* 0x001fc60000201000 */
[----:B------:R-:W-:-:S04]  /*0be0*/  FFMA R14, R19, R9, R14 ;  /* 0x00000009130e7223 */ /* 0x000fc8000000000e */
[----:B----4-:R-:W-:-:S07]  /*0bf0*/  FFMA R20, R21, R18, R14 ;  /* 0x0000001215147223 */ /* 0x010fce000000000e */
.L_x_20:
[----:B------:R-:W-:Y:S05]  /*0c00*/  @!P2 BRA `(.L_x_19) ;  /* 0x000000000074a947 */ /* 0x000fea0003800000 */
[----:B------:R-:W-:Y:S02]  /*0c10*/  ISETP.NE.AND P3, PT, R12, 0x1, PT ;  /* 0x000000010c00780c */ /* 0x000fe40003f65270 */
[----:B------:R-:W-:-:S11]  /*0c20*/  LOP3.LUT P2, RZ, R5, 0x1, RZ, 0xc0, !PT ;  /* 0x0000000105ff7812 */ /* 0x000fd6000784c0ff */
[----:B------:R-:W-:Y:S05]  /*0c30*/  @!P3 BRA `(.L_x_21) ;  /* 0x00000000003cb947 */ /* 0x000fea0003800000 */
[----:B------:R-:W0:Y:S01]  /*0c40*/  S2UR UR5, SR_CgaCtaId ;  /* 0x00000000000579c3 */ /* 0x000e220000008800 */
[----:B------:R-:W-:Y:S01]  /*0c50*/  UMOV UR4, 0x400 ;  /* 0x0000040000047882 */ /* 0x000fe20000000000 */
[----:B------:R-:W-:-:S04]  /*0c60*/  IMAD.IADD R9, R17, 0x1, R16 ;  /* 0x0000000111097824 */ /* 0x000fc800078e0210 */
[----:B------:R-:W-:-:S04]  /*0c70*/  IMAD.SHL.U32 R9, R9, 0x4, RZ ;  /* 0x0000000409097824 */ /* 0x000fc800078e00ff */
[----:B------:R-:W1:Y:S08]  /*0c80*/  LDC R19, c[0x3][R9] ;  /* 0x00c0000009137b82 */ /* 0x000e700000000800 */
[----:B------:R-:W2:Y:S01]  /*0c90*/  LDC R21, c[0x3][R9+0x4] ;  /* 0x00c0010009157b82 */ /* 0x000ea20000000800 */
[----:B0-----:R-:W-:-:S06]  /*0ca0*/  ULEA UR4, UR5, UR4, 0x18 ;  /* 0x0000000405047291 */ /* 0x001fcc000f8ec0ff */
[----:B------:R-:W-:Y:S02]  /*0cb0*/  IADD3 R14, PT, PT, R15, UR4, R16 ;  /* 0x000000040f0e7c10 */ /* 0x000fe4000fffe010 */
[----:B------:R-:W-:-:S03]  /*0cc0*/  IADD3 R16, PT, PT, R16, 0x2, RZ ;  /* 0x0000000210107810 */ /* 0x000fc60007ffe0ff */
[----:B------:R-:W0:Y:S04]  /*0cd0*/  LDS.U8 R18, [R14] ;  /* 0x000000000e127984 */ /* 0x000e280000000000 */
[----:B------:R-:W3:Y:S01]  /*0ce0*/  LDS.U8 R22, [R14+0x1] ;  /* 0x000001000e167984 */ /* 0x000ee20000000000 */
[----:B0-----:R-:W-:Y:S02]  /*0cf0*/  I2FP.F32.U32 R18, R18 ;  /* 0x0000001200127245 */ /* 0x001fe40000201000 */
[----:B---3--:R-:W-:-:S03]  /*0d00*/  I2FP.F32.U32 R22, R22 ;  /* 0x0000001600167245 */ /* 0x008fc60000201000 */
[----:B-1----:R-:W-:-:S04]  /*0d10*/  FFMA R18, R19, R18, R20 ;  /* 0x0000001213127223 */ /* 0x002fc80000000014 */
[----:B--2---:R-:W-:-:S07]  /*0d20*/  FFMA R20, R21, R22, R18 ;  /* 0x0000001615147223 */ /* 0x004fce0000000012 */
.L_x_21:
[----:B------:R-:W-:Y:S05]  /*0d30*/  @P2 BRA `(.L_x_19) ;  /* 0x0000000000282947 */ /* 0x000fea0003800000 */
[----:B------:R-:W0:Y:S01]  /*0d40*/  S2UR UR5, SR_CgaCtaId ;  /* 0x00000000000579c3 */ /* 0x000e220000008800 */
[----:B------:R-:W-:Y:S01]  /*0d50*/  UMOV UR4, 0x400 ;  /* 0x0000040000047882 */ /* 0x000fe20000000000 */
[----:B------:R-:W-:-:S04]  /*0d60*/  IMAD.IADD R17, R17, 0x1, R16 ;  /* 0x0000000111117824 */ /* 0x000fc800078e0210 */
[----:B------:R-:W-:-:S06]  /*0d70*/  IMAD.SHL.U32 R17, R17, 0x4, RZ ;  /* 0x0000000411117824 */ /* 0x000fcc00078e00ff */
[----:B------:R-:W1:Y:S01]  /*0d80*/  LDC R17, c[0x3][R17] ;  /* 0x00c0000011117b82 */ /* 0x000e620000000800 */
[----:B0-----:R-:W-:-:S06]  /*0d90*/  ULEA UR4, UR5, UR4, 0x18 ;  /* 0x0000000405047291 */ /* 0x001fcc000f8ec0ff */
[----:B------:R-:W-:-:S06]  /*0da0*/  IADD3 R15, PT, PT, R15, UR4, R16 ;  /* 0x000000040f0f7c10 */ /* 0x000fcc000fffe010 */
[----:B------:R-:W0:Y:S02]  /*0db0*/  LDS.U8 R15, [R15] ;  /* 0x000000000f0f7984 */ /* 0x000e240000000000 */
[----:B0-----:R-:W-:-:S05]  /*0dc0*/  I2FP.F32.U32 R9, R15 ;  /* 0x0000000f00097245 */ /* 0x001fca0000201000 */
[----:B-1----:R-:W-:-:S07]  /*0dd0*/  FFMA R20, R17, R9, R20 ;  /* 0x0000000911147223 */ /* 0x002fce0000000014 */
.L_x_19:
[----:B------:R-:W-:Y:S05]  /*0de0*/  @P0 BRA `(.L_x_22) ;  /* 0xfffffff800380947 */ /* 0x000fea000383ffff */
.L_x_16:
[----:B------:R-:W-:Y:S01]  /*0df0*/  FSETP.GT.AND P0, PT, R20, 255, PT ;  /* 0x437f00001400780b */ /* 0x000fe20003f04000 */
[----:B------:R-:W-:Y:S01]  /*0e00*/  BSSY.RECONVERGENT B0, `(.L_x_23) ;  /* 0x0000007000007945 */ /* 0x000fe20003800200 */
[----:B------:R-:W-:-:S11]  /*0e10*/  IMAD.MOV.U32 R4, RZ, RZ, 0xff ;  /* 0x000000ffff047424 */ /* 0x000fd600078e00ff */
[----:B------:R-:W-:Y:S05]  /*0e20*/  @P0 BRA `(.L_x_24) ;  /* 0x0000000000100947 */ /* 0x000fea0003800000 */
[----:B------:R-:W-:Y:S02]  /*0e30*/  FSETP.GEU.AND P0, PT, R20, RZ, PT ;  /* 0x000000ff1400720b */ /* 0x000fe40003f0e000 */
[----:B------:R-:W-:-:S11]  /*0e40*/  PRMT R4, RZ, 0x7610, R4 ;  /* 0x00007610ff047816 */ /* 0x000fd60000000004 */
[----:B------:R-:W1:Y:S02]  /*0e50*/  @P0 F2I.TRUNC.NTZ R20, R20 ;  /* 0x0000001400140305 */ /* 0x000e64000020f100 */
[----:B-1----:R-:W-:-:S07]  /*0e60*/  @P0 PRMT R4, R20, 0x7610, R4 ;  /* 0x0000761014040816 */ /* 0x002fce0000000004 */
.L_x_24:
[----:B------:R-:W-:Y:S05]  /*0e70*/  BSYNC.RECONVERGENT B0 ;  /* 0x0000000000007941 */ /* 0x000fea0003800200 */
.L_x_23:
[----:B------:R-:W1:Y:S01]  /*0e80*/  LDCU UR6, c[0x0][0x394] ;  /* 0x00007280ff0677ac */ /* 0x000e620008000800 */
[----:B------:R-:W2:Y:S01]  /*0e90*/  LDCU.64 UR4, c[0x0][0x388] ;  /* 0x00007100ff0477ac */ /* 0x000ea20008000a00 */
[----:B-1----:R-:W-:-:S05]  /*0ea0*/  IMAD R0, R0, UR6, R3 ;  /* 0x0000000600007c24 */ /* 0x002fca000f8e0203 */
[----:B--2---:R-:W-:-:S04]  /*0eb0*/  IADD3 R2, P0, PT, R0, UR4, RZ ;  /* 0x0000000400027c10 */ /* 0x004fc8000ff1e0ff */
[----:B------:R-:W-:-:S05]  /*0ec0*/  LEA.HI.X.SX32 R3, R0, UR5, 0x1, P0 ;  /* 0x0000000500037c11 */ /* 0x000fca00080f0eff */
[----:B------:R-:W-:Y:S01]  /*0ed0*/  STG.E.U8 desc[UR8][R2.64], R4 ;  /* 0x0000000402007986 */ /* 0x000fe2000c101108 */
[----:B------:R-:W-:Y:S05]  /*0ee0*/  EXIT ;  /* 0x000000000000794d */ /* 0x000fea0003800000 */
.L_x_25:
        /* <DEDUP_REMOVED lines=9> */
.L_x_29:


//--------------------- .nv.shared._Z17recombineChannelsPKhS0_S0_P6uchar4ii --------------------------
	.section	.nv.shared._Z17recombineChannelsPKhS0_S0_P6uchar4ii,"aw",@nobits
	.sectionflags	@""
	.align	16
	.zero		1024


//--------------------- .nv.shared.reserved.0     --------------------------
	.section	.nv.shared.reserved.0,"aw",@nobits
	.weak		__nv_reservedSMEM_offset_0_alias
	.size		__nv_reservedSMEM_offset_0_alias, 0, 64
	.other		__nv_reservedSMEM_offset_0_alias,@"STO_CUDA_RESERVED_SHARED STV_DEFAULT"
__nv_reservedSMEM_offset_0_alias:
	.zero		0
	.zero		64


//--------------------- .nv.shared._Z16separateChannelsPK6uchar4iiPhS2_S2_ --------------------------
	.section	.nv.shared._Z16separateChannelsPK6uchar4iiPhS2_S2_,"aw",@nobits
	.sectionflags	@""
	.align	16
	.zero		1024


//--------------------- .nv.shared._Z10box_filterPKhPhiiPKfi --------------------------
	.section	.nv.shared._Z10box_filterPKhPhiiPKfi,"aw",@nobits
	.sectionflags	@""
	.align	16
	.zero		1024


//--------------------- .nv.shared._Z17box_filter_sharedPKhPhiiPKfi --------------------------
	.section	.nv.shared._Z17box_filter_sharedPKhPhiiPKfi,"aw",@nobits
	.sectionflags	@""
	.align	16
	.zero		1024


//--------------------- .nv.constant0._Z17recombineChannelsPKhS0_S0_P6uchar4ii --------------------------
	.section	.nv.constant0._Z17recombineChannelsPKhS0_S0_P6uchar4ii,"a",@progbits
	.sectionflags	@""
	.align	4
.nv.constant0._Z17recombineChannelsPKhS0_S0_P6uchar4ii:
	.zero		936


//--------------------- .nv.constant0._Z16separateChannelsPK6uchar4iiPhS2_S2_ --------------------------
	.section	.nv.constant0._Z16separateChannelsPK6uchar4iiPhS2_S2_,"a",@progbits
	.sectionflags	@""
	.align	4
.nv.constant0._Z16separateChannelsPK6uchar4iiPhS2_S2_:
	.zero		936


//--------------------- .nv.constant0._Z10box_filterPKhPhiiPKfi --------------------------
	.section	.nv.constant0._Z10box_filterPKhPhiiPKfi,"a",@progbits
	.sectionflags	@""
	.align	4
.nv.constant0._Z10box_filterPKhPhiiPKfi:
	.zero		932


//--------------------- .nv.constant0._Z17box_filter_sharedPKhPhiiPKfi --------------------------
	.section	.nv.constant0._Z17box_filter_sharedPKhPhiiPKfi,"a",@progbits
	.sectionflags	@""
	.align	4
.nv.constant0._Z17box_filter_sharedPKhPhiiPKfi:
	.zero		932


//--------------------- SYMBOLS --------------------------

	.type		.nv.reservedSmem.offset0,@object
	.size		.nv.reservedSmem.offset0,0x4
	.type		.nv.reservedSmem.cap,@object
	.size		.nv.reservedSmem.cap,0x4
